def gluon_wgmma(
    a_ptr,
    b_ptr,
    c_ptr,
    M,
    N,
    K,
    stride_am,
    stride_bk,
    stride_cm,
    BLOCK_M: gl.constexpr,
    BLOCK_N: gl.constexpr,
    BLOCK_K: gl.constexpr,
    DTYPE: gl.constexpr,
    A_LAYOUT: gl.constexpr,
    B_LAYOUT: gl.constexpr,
    C_LAYOUT: gl.constexpr,
    B_SHAPE: gl.constexpr,
    TRANS_B: gl.constexpr,
    NUM_BUFFERS: gl.constexpr,
    NUM_WARPS: gl.constexpr,
):
    a_desc = tma.make_tensor_descriptor(
        a_ptr, [M, K], [stride_am, 1], [BLOCK_M, BLOCK_K], A_LAYOUT
    )
    b_desc = tma.make_tensor_descriptor(
        b_ptr,
        [N, K] if TRANS_B else [K, N],
        [stride_bk, 1],
        B_SHAPE,
        B_LAYOUT,
    )
    c_desc = tma.make_tensor_descriptor(
        c_ptr, [M, N], [stride_cm, 1], [BLOCK_M, BLOCK_N], C_LAYOUT
    )

    a_bufs = gl.allocate_shared_memory(
        DTYPE, [NUM_BUFFERS, BLOCK_M, BLOCK_K], A_LAYOUT
    )
    b_bufs = gl.allocate_shared_memory(DTYPE, [NUM_BUFFERS] + B_SHAPE, B_LAYOUT)

    pid_m = gl.program_id(0)
    pid_n = gl.program_id(1)
    off_m = pid_m * BLOCK_M
    off_n = pid_n * BLOCK_N

    mma_layout: gl.constexpr = pick_wgmma_layout(DTYPE, BLOCK_M, BLOCK_N, NUM_WARPS)
    acc = warpgroup_mma_init(
        gl.zeros((BLOCK_M, BLOCK_N), dtype=gl.float32, layout=mma_layout)
    )

    bars = gl.allocate_shared_memory(
        gl.int64, [NUM_BUFFERS, 1], mbarrier.MBarrierLayout()
    )
    for i in gl.static_range(NUM_BUFFERS):
        mbarrier.init(bars.index(i), count=1)
    idx = 0
    phase = 0

    for k in range(0, K, BLOCK_K):
        a = a_bufs.index(idx)
        b = b_bufs.index(idx)
        bar = bars.index(idx)
        mbarrier.expect(bar, a_desc.block_type.nbytes + b_desc.block_type.nbytes)
        tma.async_copy_global_to_shared(a_desc, [off_m, k], bar, a)
        tma.async_copy_global_to_shared(
            b_desc, [off_n, k] if TRANS_B else [k, off_n], bar, b
        )
        mbarrier.wait(bar, phase=phase)

        if TRANS_B:
            b = b.permute((1, 0))
        acc = warpgroup_mma_wait(num_outstanding=0, deps=(acc,))
        acc = warpgroup_mma(a, b, acc, is_async=True)

        idx += 1
        if idx == NUM_BUFFERS:
            idx = 0
            phase ^= 1

    acc = warpgroup_mma_wait(num_outstanding=0, deps=(acc,))
    for i in gl.static_range(NUM_BUFFERS):
        mbarrier.invalidate(bars.index(i))

    c_smem = gl.allocate_shared_memory(DTYPE, [BLOCK_M, BLOCK_N], C_LAYOUT)
    c_smem.store(acc.to(DTYPE))
    fence_async_shared()
    tma.async_copy_shared_to_global(c_desc, [off_m, off_n], c_smem)
    tma.store_wait(pendings=0)

# config = {"BLOCK_K": 128, "BLOCK_M": 64, "BLOCK_N": 64, "arch": "sm_90", "dtype": "fp16", "num_buffers": 1, "num_warps": 4, "trans_b": 0}
# arch = sm_90


// ===== COMPILED SASS (sm_90a) =====

	.target	sm_90a

	.elftype	@"ET_EXEC"


//--------------------- .note.nv.tkinfo           --------------------------
	.section	.note.nv.tkinfo,"",@"SHT_NOTE"
	.sectionflags	@"SHF_NOTE_NV_TKINFO"
	.tkinfo
        /*0018*/ 	.word	0x00000002
        /*0030*/ 	.string	""
        /*0030*/ 	.string	"ptxas"
        /*0030*/ 	.string	"Cuda compilation tools, release 13.0, V13.0.88"
        /*0030*/ 	.string	"Build cuda_13.0.r13.0/compiler.36424714_0"
        /*0030*/ 	.string	"-v  -suppress-debug-info  -lineinfo  -arch sm_90a "



//--------------------- .note.nv.cuinfo           --------------------------
	.section	.note.nv.cuinfo,"",@"SHT_NOTE"
	.sectionflags	@"SHF_NOTE_NV_CUINFO"
        /*0018*/ 	.short	0x0002
        /*001a*/ 	.short	0x005a
        /*001c*/ 	.short	0x0082
	.zero		2


//--------------------- .nv.info                  --------------------------
	.section	.nv.info,"",@"SHT_CUDA_INFO"
	.align	4


	//----- nvinfo : EIATTR_REGCOUNT
	.align		4
        /*0000*/ 	.byte	0x04, 0x2f
        /*0002*/ 	.short	(.L_1 - .L_0)
	.align		4
.L_0:
        /*0004*/ 	.word	index@(gluon_wgmma)
        /*0008*/ 	.word	0x0000003a


	//----- nvinfo : EIATTR_FRAME_SIZE
	.align		4
.L_1:
        /*000c*/ 	.byte	0x04, 0x11
        /*000e*/ 	.short	(.L_3 - .L_2)
	.align		4
.L_2:
        /*0010*/ 	.word	index@(gluon_wgmma)
        /*0014*/ 	.word	0x00000000


	//----- nvinfo : EIATTR_MIN_STACK_SIZE
	.align		4
.L_3:
        /*0018*/ 	.byte	0x04, 0x12
        /*001a*/ 	.short	(.L_5 - .L_4)
	.align		4
.L_4:
        /*001c*/ 	.word	index@(gluon_wgmma)
        /*0020*/ 	.word	0x00000000
.L_5:


//--------------------- .nv.compat                --------------------------
	.section	.nv.compat,"",@"SHT_CUDA_COMPAT_INFO"
	.align	4
        /*0000*/ 	.byte	0x02, 0x09, 0x01, 0x00, 0x02, 0x02, 0x04, 0x00, 0x02, 0x05, 0x05, 0x00, 0x03, 0x07, 0x01, 0x01
        /*0010*/ 	.byte	0x02, 0x03, 0x03, 0x00, 0x02, 0x06, 0x01, 0x00, 0x04, 0x0b, 0x08, 0x00, 0x00, 0x00, 0x00, 0x00
        /*0020*/ 	.byte	0x00, 0x00, 0x00, 0x00


//--------------------- .nv.info.gluon_wgmma      --------------------------
	.section	.nv.info.gluon_wgmma,"",@"SHT_CUDA_INFO"
	.sectionflags	@""
	.align	4


	//----- nvinfo : EIATTR_CUDA_API_VERSION
	.align		4
        /*0000*/ 	.byte	0x04, 0x37
        /*0002*/ 	.short	(.L_7 - .L_6)
.L_6:
        /*0004*/ 	.word	0x00000082


	//----- nvinfo : EIATTR_KPARAM_INFO
	.align		4
.L_7:
        /*0008*/ 	.byte	0x04, 0x17
        /*000a*/ 	.short	(.L_9 - .L_8)
.L_8:
        /*000c*/ 	.word	0x00000000
        /*0010*/ 	.short	0x000a
        /*0012*/ 	.short	0x0048
        /*0014*/ 	.byte	0x00, 0xf4, 0x21, 0x00


	//----- nvinfo : EIATTR_KPARAM_INFO
	.align		4
.L_9:
        /*0018*/ 	.byte	0x04, 0x17
        /*001a*/ 	.short	(.L_11 - .L_10)
.L_10:
        /*001c*/ 	.word	0x00000000
        /*0020*/ 	.short	0x0009
        /*0022*/ 	.short	0x0040
        /*0024*/ 	.byte	0x00, 0xf4, 0x21, 0x00


	//----- nvinfo : EIATTR_KPARAM_INFO
	.align		4
.L_11:
        /*0028*/ 	.byte	0x04, 0x17
        /*002a*/ 	.short	(.L_13 - .L_12)
.L_12:
        /*002c*/ 	.word	0x00000000
        /*0030*/ 	.short	0x0008
        /*0032*/ 	.short	0x0038
        /*0034*/ 	.byte	0x00, 0xf0, 0x21, 0x00


	//----- nvinfo : EIATTR_KPARAM_INFO
	.align		4
.L_13:
        /*0038*/ 	.byte	0x04, 0x17
        /*003a*/ 	.short	(.L_15 - .L_14)
.L_14:
        /*003c*/ 	.word	0x00000000
        /*0040*/ 	.short	0x0007
        /*0042*/ 	.short	0x0030
        /*0044*/ 	.byte	0x00, 0xf0, 0x21, 0x00


	//----- nvinfo : EIATTR_KPARAM_INFO
	.align		4
.L_15:
        /*0048*/ 	.byte	0x04, 0x17
        /*004a*/ 	.short	(.L_17 - .L_16)
.L_16:
        /*004c*/ 	.word	0x00000000
        /*0050*/ 	.short	0x0006
        /*0052*/ 	.short	0x0028
        /*0054*/ 	.byte	0x00, 0xf0, 0x21, 0x00


	//----- nvinfo : EIATTR_KPARAM_INFO
	.align		4
.L_17:
        /*0058*/ 	.byte	0x04, 0x17
        /*005a*/ 	.short	(.L_19 - .L_18)
.L_18:
        /*005c*/ 	.word	0x00000000
        /*0060*/ 	.short	0x0005
        /*0062*/ 	.short	0x0020
        /*0064*/ 	.byte	0x00, 0xf0, 0x11, 0x00


	//----- nvinfo : EIATTR_KPARAM_INFO
	.align		4
.L_19:
        /*0068*/ 	.byte	0x04, 0x17
        /*006a*/ 	.short	(.L_21 - .L_20)
.L_20:
        /*006c*/ 	.word	0x00000000
        /*0070*/ 	.short	0x0004
        /*0072*/ 	.short	0x001c
        /*0074*/ 	.byte	0x00, 0xf0, 0x11, 0x00


	//----- nvinfo : EIATTR_KPARAM_INFO
	.align		4
.L_21:
        /*0078*/ 	.byte	0x04, 0x17
        /*007a*/ 	.short	(.L_23 - .L_22)
.L_22:
        /*007c*/ 	.word	0x00000000
        /*0080*/ 	.short	0x0003
        /*0082*/ 	.short	0x0018
        /*0084*/ 	.byte	0x00, 0xf0, 0x11, 0x00


	//----- nvinfo : EIATTR_KPARAM_INFO
	.align		4
.L_23:
        /*0088*/ 	.byte	0x04, 0x17
        /*008a*/ 	.short	(.L_25 - .L_24)
.L_24:
        /*008c*/ 	.word	0x00000000
        /*0090*/ 	.short	0x0002
        /*0092*/ 	.short	0x0010
        /*0094*/ 	.byte	0x00, 0xf4, 0x21, 0x00


	//----- nvinfo : EIATTR_KPARAM_INFO
	.align		4
.L_25:
        /*0098*/ 	.byte	0x04, 0x17
        /*009a*/ 	.short	(.L_27 - .L_26)
.L_26:
        /*009c*/ 	.word	0x00000000
        /*00a0*/ 	.short	0x0001
        /*00a2*/ 	.short	0x0008
        /*00a4*/ 	.byte	0x00, 0xf4, 0x21, 0x00


	//----- nvinfo : EIATTR_KPARAM_INFO
	.align		4
.L_27:
        /*00a8*/ 	.byte	0x04, 0x17
        /*00aa*/ 	.short	(.L_29 - .L_28)
.L_28:
        /*00ac*/ 	.word	0x00000000
        /*00b0*/ 	.short	0x0000
        /*00b2*/ 	.short	0x0000
        /*00b4*/ 	.byte	0x00, 0xf4, 0x21, 0x00


	//----- nvinfo : EIATTR_SPARSE_MMA_MASK
	.align		4
.L_29:
        /*00b8*/ 	.byte	0x03, 0x50
        /*00ba*/ 	.short	0x0000


	//----- nvinfo : EIATTR_MAXREG_COUNT
	.align		4
        /*00bc*/ 	.byte	0x03, 0x1b
        /*00be*/ 	.short	0x00ff


	//----- nvinfo : EIATTR_NUM_BARRIERS
	.align		4
        /*00c0*/ 	.byte	0x02, 0x4c
        /*00c2*/ 	.byte	0x01
	.zero		1


	//----- nvinfo : EIATTR_MERCURY_ISA_VERSION
	.align		4
        /*00c4*/ 	.byte	0x03, 0x5f
        /*00c6*/ 	.short	0x0101


	//----- nvinfo : EIATTR_INT_WARP_WIDE_INSTR_OFFSETS
	.align		4
        /*00c8*/ 	.byte	0x04, 0x31
        /*00ca*/ 	.short	(.L_31 - .L_30)


	//   ....[0]....
.L_30:
        /*00cc*/ 	.word	0x00001310


	//   ....[1]....
        /*00d0*/ 	.word	0x000013a0


	//   ....[2]....
        /*00d4*/ 	.word	0x000017c0


	//   ....[3]....
        /*00d8*/ 	.word	0x000017d0


	//   ....[4]....
        /*00dc*/ 	.word	0x00001840


	//   ....[5]....
        /*00e0*/ 	.word	0x00001850


	//   ....[6]....
        /*00e4*/ 	.word	0x00001d00


	//   ....[7]....
        /*00e8*/ 	.word	0x00001d10


	//----- nvinfo : EIATTR_COOP_GROUP_MASK_REGIDS
	.align		4
.L_31:
        /*00ec*/ 	.byte	0x04, 0x29
        /*00ee*/ 	.short	(.L_33 - .L_32)


	//   ....[0]....
.L_32:
        /*00f0*/ 	.word	0xffffffff


	//   ....[1]....
        /*00f4*/ 	.word	0xffffffff


	//   ....[2]....
        /*00f8*/ 	.word	0xffffffff


	//----- nvinfo : EIATTR_COOP_GROUP_INSTR_OFFSETS
	.align		4
.L_33:
        /*00fc*/ 	.byte	0x04, 0x28
        /*00fe*/ 	.short	(.L_35 - .L_34)


	//   ....[0]....
.L_34:
        /*0100*/ 	.word	0x00000150


	//   ....[1]....
        /*0104*/ 	.word	0x00000720


	//   ....[2]....
        /*0108*/ 	.word	0x00000cd0


	//----- nvinfo : EIATTR_MBARRIER_INSTR_OFFSETS
	.align		4
.L_35:
        /*010c*/ 	.byte	0x04, 0x39
        /*010e*/ 	.short	(.L_37 - .L_36)


	//   ....[0]....
.L_36:
        /*0110*/ 	.word	0x00001430
        /*0114*/ 	.word	0x000000ff
        /*0118*/ 	.word	0x00008000
        /*011c*/ 	.short	0x0100
        /*011e*/ 	.byte	0x08
	.zero		1


	//   ....[1]....
        /*0120*/ 	.word	0x00001900
        /*0124*/ 	.word	0x000000ff
        /*0128*/ 	.word	0x00008000
        /*012c*/ 	.short	0x010a
        /*012e*/ 	.byte	0x08
	.zero		1


	//   ....[2]....
        /*0130*/ 	.word	0x00001ba0
        /*0134*/ 	.word	0x000000ff
        /*0138*/ 	.word	0x00008000
        /*013c*/ 	.short	0x0108
        /*013e*/ 	.byte	0x08
	.zero		1


	//   ....[3]....
        /*0140*/ 	.word	0x00001da0
        /*0144*/ 	.word	0x000000ff
        /*0148*/ 	.word	0x00008000
        /*014c*/ 	.short	0x010a
        /*014e*/ 	.byte	0x08
	.zero		1


	//----- nvinfo : EIATTR_NUM_MBARRIERS
	.align		4
.L_37:
        /*0150*/ 	.byte	0x03, 0x38
        /*0152*/ 	.short	0x0001


	//----- nvinfo : EIATTR_EXIT_INSTR_OFFSETS
	.align		4
        /*0154*/ 	.byte	0x04, 0x1c
        /*0156*/ 	.short	(.L_39 - .L_38)


	//   ....[0]....
.L_38:
        /*0158*/ 	.word	0x00001d90


	//----- nvinfo : EIATTR_REQNTID
	.align		4
.L_39:
        /*015c*/ 	.byte	0x04, 0x10
        /*015e*/ 	.short	(.L_41 - .L_40)
.L_40:
        /*0160*/ 	.word	0x00000080
        /*0164*/ 	.word	0x00000001
        /*0168*/ 	.word	0x00000001


	//----- nvinfo : EIATTR_CRS_STACK_SIZE
	.align		4
.L_41:
        /*016c*/ 	.byte	0x04, 0x1e
        /*016e*/ 	.short	(.L_43 - .L_42)
.L_42:
        /*0170*/ 	.word	0x00000000


	//----- nvinfo : EIATTR_CBANK_PARAM_SIZE
	.align		4
.L_43:
        /*0174*/ 	.byte	0x03, 0x19
        /*0176*/ 	.short	0x0050


	//----- nvinfo : EIATTR_PARAM_CBANK
	.align		4
        /*0178*/ 	.byte	0x04, 0x0a
        /*017a*/ 	.short	(.L_45 - .L_44)
	.align		4
.L_44:
        /*017c*/ 	.word	index@(.nv.constant0.gluon_wgmma)
        /*0180*/ 	.short	0x0210
        /*0182*/ 	.short	0x0050


	//----- nvinfo : EIATTR_SW_WAR
	.align		4
.L_45:
        /*0184*/ 	.byte	0x04, 0x36
        /*0186*/ 	.short	(.L_47 - .L_46)
.L_46:
        /*0188*/ 	.word	0x00000008
.L_47:


//--------------------- .nv.callgraph             --------------------------
	.section	.nv.callgraph,"",@"SHT_CUDA_CALLGRAPH"
	.align	4
	.sectionentsize	8
	.align		4
        /*0000*/ 	.word	0x00000000
	.align		4
        /*0004*/ 	.word	0xffffffff
	.align		4
        /*0008*/ 	.word	0x00000000
	.align		4
        /*000c*/ 	.word	0xfffffffe
	.align		4
        /*0010*/ 	.word	0x00000000
	.align		4
        /*0014*/ 	.word	0xfffffffd
	.align		4
        /*0018*/ 	.word	0x00000000
	.align		4
        /*001c*/ 	.word	0xfffffffc


//--------------------- .text.gluon_wgmma         --------------------------
	.section	.text.gluon_wgmma,"ax",@progbits
	.align	128
        .global         gluon_wgmma
        .type           gluon_wgmma,@function
        .size           gluon_wgmma,(.L_x_52 - gluon_wgmma)
        .other          gluon_wgmma,@"STO_CUDA_ENTRY STV_DEFAULT"
gluon_wgmma:
.text.gluon_wgmma:
[----:B------:R-:W-:Y:S01]  /*0000*/  LDC R1, c[0x0][0x28] ;  /* 0x00000a00ff017b82 */ /* 0x000fe20000000800 */
[----:B------:R-:W1:Y:S07]  /*0010*/  S2R R0, SR_TID.X ;  /* 0x0000000000007919 */ /* 0x000e6e0000002100 */
[----:B------:R-:W2:Y:S01]  /*0020*/  S2UR UR4, SR_CgaCtaId ;  /* 0x00000000000479c3 */ /* 0x000ea20000008800 */
[----:B------:R-:W-:Y:S01]  /*0030*/  UMOV UR8, 0x400 ;  /* 0x0000040000087882 */ /* 0x000fe20000000000 */
[----:B------:R-:W-:Y:S01]  /*0040*/  ULDC UR6, c[0x0][0xc] ;  /* 0x0000030000067ab9 */ /* 0x000fe20000000800 */
[----:B------:R-:W-:Y:S01]  /*0050*/  ULDC.64 UR16, c[0x0][0x250] ;  /* 0x0000940000107ab9 */ /* 0x000fe20000000a00 */
[----:B------:R-:W-:Y:S04]  /*0060*/  BSSY B0, `(.L_x_0) ;  /* 0x000001e000007945 */ /* 0x000fe80003800000 */
[----:B------:R-:W3:Y:S08]  /*0070*/  LDC R2, c[0x0][0x228] ;  /* 0x00008a00ff027b82 */ /* 0x000ef00000000800 */
[----:B------:R-:W4:Y:S08]  /*0080*/  LDC R10, c[0x0][0x230] ;  /* 0x00008c00ff0a7b82 */ /* 0x000f300000000800 */
[----:B------:R-:W-:Y:S01]  /*0090*/  S2UR UR55, SR_CTAID.Y ;  /* 0x00000000003779c3 */ /* 0x000fe20000002600 */
[----:B--2---:R-:W-:-:S03]  /*00a0*/  ULEA UR8, UR4, UR8, 0x18 ;  /* 0x0000000804087291 */ /* 0x004fc6000f8ec03f */
[----:B------:R-:W-:Y:S01]  /*00b0*/  ULDC UR4, c[0x0][0x10] ;  /* 0x0000040000047ab9 */ /* 0x000fe20000000800 */
[----:B-1----:R-:W-:-:S03]  /*00c0*/  LOP3.LUT R6, R0, 0x7f, RZ, 0xc0, !PT ;  /* 0x0000007f00067812 */ /* 0x002fc600078ec0ff */
[----:B------:R-:W1:Y:S01]  /*00d0*/  S2UR UR5, SR_CTAID.Z ;  /* 0x00000000000579c3 */ /* 0x000e620000002700 */
[----:B---3--:R-:W-:Y:S01]  /*00e0*/  VIADD R2, R2, 0xffffffff ;  /* 0xffffffff02027836 */ /* 0x008fe20000000000 */
[C---:B------:R-:W-:Y:S02]  /*00f0*/  ISETP.GE.U32.AND P0, PT, R6.reuse, 0x20, PT ;  /* 0x000000200600780c */ /* 0x040fe40003f06070 */
[C---:B------:R-:W-:Y:S02]  /*0100*/  ISETP.NE.U32.AND P2, PT, R6.reuse, RZ, PT ;  /* 0x000000ff0600720c */ /* 0x040fe40003f45070 */
[----:B------:R-:W-:Y:S02]  /*0110*/  LEA R14, R6, UR8, 0x2 ;  /* 0x00000008060e7c11 */ /* 0x000fe4000f8e10ff */
[----:B------:R-:W2:Y:S01]  /*0120*/  S2UR UR54, SR_CTAID.X ;  /* 0x00000000003679c3 */ /* 0x000ea20000002500 */
[----:B----4-:R-:W-:-:S06]  /*0130*/  VIADD R11, R10, 0xffffffff ;  /* 0xffffffff0a0b7836 */ /* 0x010fcc0000000000 */
[----:B------:R3:W-:Y:S01]  /*0140*/  @!P0 STS [R14], RZ ;  /* 0x000000ff0e008388 */ /* 0x0007e20000000800 */
[----:B------:R-:W-:-:S03]  /*0150*/  NOP ;  /* 0x0000000000007918 */ /* 0x000fc60000000000 */
[----:B------:R3:W-:Y:S01]  /*0160*/  @!P2 STS [UR8+0x24], R2 ;  /* 0x00002402ff00a988 */ /* 0x0007e20008000808 */
[----:B-1----:R-:W-:-:S03]  /*0170*/  UIMAD UR4, UR5, UR4, UR55 ;  /* 0x00000004050472a4 */ /* 0x002fc6000f8e0237 */
[----:B------:R3:W-:Y:S01]  /*0180*/  @!P2 STS [UR8+0x20], R11 ;  /* 0x0000200bff00a988 */ /* 0x0007e20008000808 */
[----:B--2---:R-:W-:-:S04]  /*0190*/  UIMAD UR4, UR4, UR6, UR54 ;  /* 0x00000006040472a4 */ /* 0x004fc8000f8e0236 */
[----:B------:R-:W-:-:S04]  /*01a0*/  UIMAD UR4, UR4, 0x180, URZ ;  /* 0x00000180040478a4 */ /* 0x000fc8000f8e023f */
[----:B------:R-:W-:-:S04]  /*01b0*/  UIADD3 UR52, UP0, UR4, UR16, URZ ;  /* 0x0000001004347290 */ /* 0x000fc8000ff1e03f */
[----:B------:R-:W-:Y:S01]  /*01c0*/  ULEA.HI.X.SX32 UR53, UR4, UR17, 0x1, UP0 ;  /* 0x0000001104357291 */ /* 0x000fe200080f0e3f */
[----:B---3--:R-:W-:Y:S11]  /*01d0*/  @P2 BRA `(.L_x_1) ;  /* 0x0000000000182947 */ /* 0x008ff60003800000 */
[----:B------:R-:W1:Y:S01]  /*01e0*/  LDS R3, [UR8+0x8] ;  /* 0x00000808ff037984 */ /* 0x000e620008000800 */
[----:B------:R-:W2:Y:S01]  /*01f0*/  LDC.64 R8, c[0x0][0x210] ;  /* 0x00008400ff087b82 */ /* 0x000ea20000000a00 */
[----:B------:R-:W-:Y:S02]  /*0200*/  IMAD.MOV.U32 R4, RZ, RZ, 0x70 ;  /* 0x00000070ff047424 */ /* 0x000fe400078e00ff */
[----:B--2---:R2:W-:Y:S03]  /*0210*/  STS.64 [UR8], R8 ;  /* 0x00000008ff007988 */ /* 0x0045e60008000a08 */
[----:B-1----:R-:W-:-:S05]  /*0220*/  LOP3.LUT R3, R3, 0x10, R4, 0xd8, !PT ;  /* 0x0000001003037812 */ /* 0x002fca00078ed804 */
[----:B------:R2:W-:Y:S02]  /*0230*/  STS [UR8+0x8], R3 ;  /* 0x00000803ff007988 */ /* 0x0005e40008000808 */
.L_x_1:
[----:B------:R-:W-:Y:S05]  /*0240*/  BSYNC B0 ;  /* 0x0000000000007941 */ /* 0x000fea0003800000 */
.L_x_0:
[----:B------:R-:W-:Y:S04]  /*0250*/  BSSY B0, `(.L_x_2) ;  /* 0x000000a000007945 */ /* 0x000fe80003800000 */
[----:B------:R-:W-:Y:S05]  /*0260*/  @P2 BRA `(.L_x_3) ;  /* 0x0000000000202947 */ /* 0x000fea0003800000 */
[----:B--2---:R-:W1:Y:S01]  /*0270*/  LDS R3, [UR8+0x34] ;  /* 0x00003408ff037984 */ /* 0x004e620008000800 */
[----:B------:R-:W-:Y:S02]  /*0280*/  IMAD.MOV.U32 R4, RZ, RZ, 0x3f000000 ;  /* 0x3f000000ff047424 */ /* 0x000fe400078e00ff */
[----:B------:R-:W-:Y:S01]  /*0290*/  @!P2 IMAD.MOV.U32 R5, RZ, RZ, 0x3f ;  /* 0x0000003fff05a424 */ /* 0x000fe200078e00ff */
[----:B------:R-:W2:Y:S02]  /*02a0*/  @!P2 LDS R8, [UR8+0x38] ;  /* 0x00003808ff08a984 */ /* 0x000ea40008000800 */
[----:B-1----:R-:W-:Y:S02]  /*02b0*/  LOP3.LUT R3, R3, 0xff000000, R4, 0xb8, !PT ;  /* 0xff00000003037812 */ /* 0x002fe400078eb804 */
[----:B--2---:R-:W-:-:S03]  /*02c0*/  @!P2 LOP3.LUT R4, R8, 0xff, R5, 0xb8, !PT ;  /* 0x000000ff0804a812 */ /* 0x004fc600078eb805 */
[----:B------:R1:W-:Y:S04]  /*02d0*/  STS [UR8+0x34], R3 ;  /* 0x00003403ff007988 */ /* 0x0003e80008000808 */
[----:B------:R1:W-:Y:S02]  /*02e0*/  @!P2 STS [UR8+0x38], R4 ;  /* 0x00003804ff00a988 */ /* 0x0003e40008000808 */
.L_x_3:
[----:B------:R-:W-:Y:S05]  /*02f0*/  BSYNC B0 ;  /* 0x0000000000007941 */ /* 0x000fea0003800000 */
.L_x_2:
[----:B------:R-:W-:Y:S04]  /*0300*/  BSSY B0, `(.L_x_4) ;  /* 0x000000e000007945 */ /* 0x000fe80003800000 */
[----:B------:R-:W-:Y:S05]  /*0310*/  @P2 BRA `(.L_x_5) ;  /* 0x0000000000302947 */ /* 0x000fea0003800000 */
[----:B-1----:R-:W1:Y:S01]  /*0320*/  LDS R4, [UR8+0x34] ;  /* 0x00003408ff047984 */ /* 0x002e620008000800 */
[----:B------:R-:W3:Y:S03]  /*0330*/  LDC.64 R12, c[0x0][0x238] ;  /* 0x00008e00ff0c7b82 */ /* 0x000ee60000000a00 */
[----:B--2---:R-:W2:Y:S01]  /*0340*/  LDS R3, [UR8+0x1c] ;  /* 0x00001c08ff037984 */ /* 0x004ea20008000800 */
[C---:B---3--:R-:W-:Y:S01]  /*0350*/  SHF.L.U64.HI R8, R12.reuse, 0x1, R13 ;  /* 0x000000010c087819 */ /* 0x048fe2000001020d */
[----:B------:R-:W-:-:S03]  /*0360*/  IMAD.SHL.U32 R5, R12, 0x2, RZ ;  /* 0x000000020c057824 */ /* 0x000fc600078e00ff */
[--C-:B------:R-:W-:Y:S02]  /*0370*/  SHF.R.U32.HI R12, RZ, 0x4, R8.reuse ;  /* 0x00000004ff0c7819 */ /* 0x100fe40000011608 */
[----:B------:R-:W-:-:S05]  /*0380*/  SHF.R.U64 R5, R5, 0x4, R8 ;  /* 0x0000000405057819 */ /* 0x000fca0000001208 */
[----:B------:R3:W-:Y:S01]  /*0390*/  STS [UR8+0xc], R5 ;  /* 0x00000c05ff007988 */ /* 0x0007e20008000808 */
[----:B-1----:R-:W-:Y:S02]  /*03a0*/  LOP3.LUT R4, R4, 0x7, RZ, 0xb8, !PT ;  /* 0x0000000704047812 */ /* 0x002fe400078eb8ff */
[----:B--2---:R-:W-:-:S03]  /*03b0*/  LOP3.LUT R3, R3, 0xf, R12, 0xb8, !PT ;  /* 0x0000000f03037812 */ /* 0x004fc600078eb80c */
[----:B------:R3:W-:Y:S04]  /*03c0*/  STS [UR8+0x34], R4 ;  /* 0x00003404ff007988 */ /* 0x0007e80008000808 */
[----:B------:R3:W-:Y:S02]  /*03d0*/  STS [UR8+0x1c], R3 ;  /* 0x00001c03ff007988 */ /* 0x0007e40008000808 */
.L_x_5:
[----:B------:R-:W-:Y:S05]  /*03e0*/  BSYNC B0 ;  /* 0x0000000000007941 */ /* 0x000fea0003800000 */
.L_x_4:
[----:B------:R-:W-:Y:S04]  /*03f0*/  BSSY B1, `(.L_x_6) ;  /* 0x000001b000017945 */ /* 0x000fe80003800000 */
[----:B------:R-:W-:Y:S01]  /*0400*/  BSSY B0, `(.L_x_7) ;  /* 0x0000016000007945 */ /* 0x000fe20003800000 */
[----:B------:R-:W-:-:S03]  /*0410*/  IMAD.MOV.U32 R7, RZ, RZ, RZ ;  /* 0x000000ffff077224 */ /* 0x000fc600078e00ff */
[----:B------:R-:W-:Y:S05]  /*0420*/  @P2 BRA `(.L_x_8) ;  /* 0x0000000000202947 */ /* 0x000fea0003800000 */
[----:B-123--:R-:W1:Y:S02]  /*0430*/  LDS R3, [UR8+0x34] ;  /* 0x00003408ff037984 */ /* 0x00ee640008000800 */
[----:B-1----:R-:W-:-:S05]  /*0440*/  LOP3.LUT R3, R3, 0x38, RZ, 0xb8, !PT ;  /* 0x0000003803037812 */ /* 0x002fca00078eb8ff */
[----:B------:R1:W-:Y:S01]  /*0450*/  STS [UR8+0x34], R3 ;  /* 0x00003403ff007988 */ /* 0x0003e20008000808 */
[----:B------:R-:W-:Y:S05]  /*0460*/  @P2 BRA `(.L_x_9) ;  /* 0x0000000000202947 */ /* 0x000fea0003800000 */
[----:B-1----:R-:W1:Y:S01]  /*0470*/  LDS R3, [UR8+0x8] ;  /* 0x00000808ff037984 */ /* 0x002e620008000800 */
[----:B------:R-:W-:-:S05]  /*0480*/  IMAD.MOV.U32 R4, RZ, RZ, 0x780 ;  /* 0x00000780ff047424 */ /* 0x000fca00078e00ff */
[----:B-1----:R-:W-:-:S05]  /*0490*/  LOP3.LUT R3, R3, 0x300, R4, 0xd8, !PT ;  /* 0x0000030003037812 */ /* 0x002fca00078ed804 */
[----:B------:R4:W-:Y:S02]  /*04a0*/  STS [UR8+0x8], R3 ;  /* 0x00000803ff007988 */ /* 0x0009e40008000808 */
.L_x_8:
[----:B------:R-:W-:Y:S05]  /*04b0*/  @P2 BRA `(.L_x_10) ;  /* 0x0000000000282947 */ /* 0x000fea0003800000 */
[----:B-1234-:R-:W1:Y:S02]  /*04c0*/  LDS R3, [UR8+0x8] ;  /* 0x00000808ff037984 */ /* 0x01ee640008000800 */
[----:B-1----:R-:W-:-:S05]  /*04d0*/  LOP3.LUT R3, R3, 0x1800, RZ, 0xb8, !PT ;  /* 0x0000180003037812 */ /* 0x002fca00078eb8ff */
[----:B------:R2:W-:Y:S02]  /*04e0*/  STS [UR8+0x8], R3 ;  /* 0x00000803ff007988 */ /* 0x0005e40008000808 */
.L_x_9:
[----:B------:R-:W-:Y:S05]  /*04f0*/  @P2 BREAK B0 ;  /* 0x0000000000002942 */ /* 0x000fea0003800000 */
[----:B------:R-:W-:Y:S05]  /*0500*/  @P2 BRA `(.L_x_11) ;  /* 0x0000000000242947 */ /* 0x000fea0003800000 */
[----:B------:R-:W3:Y:S01]  /*0510*/  LDS R4, [UR8+0x8] ;  /* 0x00000808ff047984 */ /* 0x000ee20008000800 */
[----:B-12---:R-:W-:-:S05]  /*0520*/  IMAD.MOV.U32 R3, RZ, RZ, 0x6000 ;  /* 0x00006000ff037424 */ /* 0x006fca00078e00ff */
[----:B---3--:R-:W-:-:S04]  /*0530*/  LOP3.LUT R3, R4, 0x6000, R3, 0xd8, !PT ;  /* 0x0000600004037812 */ /* 0x008fc800078ed803 */
[----:B------:R-:W-:-:S05]  /*0540*/  LOP3.LUT R3, R3, 0x400000, RZ, 0xb8, !PT ;  /* 0x0040000003037812 */ /* 0x000fca00078eb8ff */
[----:B------:R5:W-:Y:S02]  /*0550*/  STS [UR8+0x8], R3 ;  /* 0x00000803ff007988 */ /* 0x000be40008000808 */
.L_x_10:
[----:B------:R-:W-:Y:S05]  /*0560*/  BSYNC B0 ;  /* 0x0000000000007941 */ /* 0x000fea0003800000 */
.L_x_7:
[----:B-12345:R-:W1:Y:S02]  /*0570*/  @!P2 LDS R3, [UR8+0x8] ;  /* 0x00000808ff03a984 */ /* 0x03ee640008000800 */
[----:B-1----:R-:W-:-:S05]  /*0580*/  @!P2 LOP3.LUT R3, R3, 0x8000, RZ, 0xb8, !PT ;  /* 0x000080000303a812 */ /* 0x002fca00078eb8ff */
[----:B------:R3:W-:Y:S02]  /*0590*/  @!P2 STS [UR8+0x8], R3 ;  /* 0x00000803ff00a988 */ /* 0x0007e40008000808 */
.L_x_11:
[----:B------:R-:W-:Y:S05]  /*05a0*/  BSYNC B1 ;  /* 0x0000000000017941 */ /* 0x000fea0003800000 */
.L_x_6:
[----:B------:R-:W-:Y:S05]  /*05b0*/  WARPSYNC.ALL ;  /* 0x0000000000007948 */ /* 0x000fea0003800000 */
[----:B-123--:R-:W1:Y:S02]  /*05c0*/  LDC R3, c[0x0][0x22c] ;  /* 0x00008b00ff037b82 */ /* 0x00ee640000000800 */
[----:B-1----:R-:W-:Y:S01]  /*05d0*/  VIADD R3, R3, 0xffffffff ;  /* 0xffffffff03037836 */ /* 0x002fe20000000000 */
[----:B------:R-:W-:Y:S06]  /*05e0*/  @P0 BRA `(.L_x_12) ;  /* 0x0000000000280947 */ /* 0x000fec0003800000 */
[----:B------:R-:W1:Y:S01]  /*05f0*/  S2R R4, SR_LANEID ;  /* 0x0000000000047919 */ /* 0x000e620000000000 */
[----:B------:R-:W-:Y:S05]  /*0600*/  WARPSYNC.ALL ;  /* 0x0000000000007948 */ /* 0x000fea0003800000 */
[----:B-1----:R-:W-:-:S05]  /*0610*/  IMAD.SHL.U32 R8, R4, 0x4, RZ ;  /* 0x0000000404087824 */ /* 0x002fca00078e00ff */
[----:B------:R-:W1:Y:S01]  /*0620*/  LDS R9, [R8+UR8] ;  /* 0x0000000808097984 */ /* 0x000e620008000800 */
[----:B------:R-:W-:-:S05]  /*0630*/  IADD3 R4, P1, R8, UR52, RZ ;  /* 0x0000003408047c10 */ /* 0x000fca000ff3e0ff */
[----:B------:R-:W-:-:S05]  /*0640*/  IMAD.X R5, RZ, RZ, UR53, P1 ;  /* 0x00000035ff057e24 */ /* 0x000fca00088e06ff */
[----:B-1----:R1:W2:Y:S01]  /*0650*/  ATOMG.E.EXCH.STRONG.GPU PT, RZ, [R4], R9 ;  /* 0x0000000904ff73a8 */ /* 0x0022a200041ee100 */
[----:B------:R-:W-:-:S04]  /*0660*/  DEPBAR {5,4,3,2,1,0} ;  /* 0x0000003f0000791a */ /* 0x000fc80000000000 */
[----:B------:R1:W-:Y:S01]  /*0670*/  UTMACCTL.IV [UR52] ;  /* 0x00000000340079b9 */ /* 0x0003e20008000000 */
[----:B------:R-:W-:Y:S01]  /*0680*/  NOP ;  /* 0x0000000000007918 */ /* 0x000fe20000000000 */
.L_x_12:
[----:B------:R-:W-:Y:S05]  /*0690*/  @P0 BRA `(.L_x_13) ;  /* 0x00000000000c0947 */ /* 0x000fea0003800000 */
[----:B------:R0:W-:Y:S01]  /*06a0*/  UTMACMDFLUSH ;  /* 0x00000000000079b7 */ /* 0x0001e20000000000 */
[----:B------:R-:W-:Y:S05]  /*06b0*/  @P0 BRA `(.L_x_13) ;  /* 0x0000000000040947 */ /* 0x000fea0003800000 */
[----:B------:R-:W-:-:S04]  /*06c0*/  DEPBAR.LE SB0, 0x0 ;  /* 0x000080000000791a */ /* 0x000fc80000000000 */
.L_x_13:
[----:B------:R-:W-:Y:S05]  /*06d0*/  WARPSYNC.ALL ;  /* 0x0000000000007948 */ /* 0x000fea0003800000 */
[----:B--2---:R-:W-:Y:S06]  /*06e0*/  BAR.SYNC.DEFER_BLOCKING 0x0 ;  /* 0x0000000000007b1d */ /* 0x004fec0000010000 */
[----:B------:R-:W-:Y:S02]  /*06f0*/  BSSY B1, `(.L_x_14) ;  /* 0x000000b000017945 */ /* 0x000fe40003800000 */
[----:B------:R-:W-:Y:S06]  /*0700*/  BAR.SYNC.DEFER_BLOCKING 0x0 ;  /* 0x0000000000007b1d */ /* 0x000fec0000010000 */
[----:B------:R2:W-:Y:S01]  /*0710*/  @!P0 STS [R14], RZ ;  /* 0x000000ff0e008388 */ /* 0x0005e20000000800 */
[----:B------:R-:W-:Y:S01]  /*0720*/  NOP ;  /* 0x0000000000007918 */ /* 0x000fe20000000000 */
[----:B------:R-:W-:Y:S05]  /*0730*/  @P2 BRA `(.L_x_15) ;  /* 0x0000000000182947 */ /* 0x000fea0003800000 */
[----:B-1----:R-:W1:Y:S01]  /*0740*/  LDS R4, [UR8+0x8] ;  /* 0x00000808ff047984 */ /* 0x002e620008000800 */
[----:B------:R-:W3:Y:S01]  /*0750*/  LDC.64 R8, c[0x0][0x218] ;  /* 0x00008600ff087b82 */ /* 0x000ee20000000a00 */
[----:B------:R-:W-:Y:S02]  /*0760*/  IMAD.MOV.U32 R5, RZ, RZ, 0x70 ;  /* 0x00000070ff057424 */ /* 0x000fe400078e00ff */
[----:B---3--:R3:W-:Y:S03]  /*0770*/  STS.64 [UR8], R8 ;  /* 0x00000008ff007988 */ /* 0x0087e60008000a08 */
[----:B-1----:R-:W-:-:S05]  /*0780*/  LOP3.LUT R4, R4, 0x10, R5, 0xd8, !PT ;  /* 0x0000001004047812 */ /* 0x002fca00078ed805 */
[----:B------:R3:W-:Y:S02]  /*0790*/  STS [UR8+0x8], R4 ;  /* 0x00000804ff007988 */ /* 0x0007e40008000808 */
.L_x_15:
[----:B-1----:R-:W-:Y:S05]  /*07a0*/  BSYNC B1 ;  /* 0x0000000000017941 */ /* 0x002fea0003800000 */
.L_x_14:
[----:B------:R-:W-:Y:S04]  /*07b0*/  BSSY B1, `(.L_x_16) ;  /* 0x000000a000017945 */ /* 0x000fe80003800000 */
[----:B------:R-:W-:Y:S05]  /*07c0*/  @P2 BRA `(.L_x_17) ;  /* 0x0000000000202947 */ /* 0x000fea0003800000 */
[----:B---3--:R-:W1:Y:S01]  /*07d0*/  LDS R4, [UR8+0x34] ;  /* 0x00003408ff047984 */ /* 0x008e620008000800 */
[----:B------:R-:W-:Y:S02]  /*07e0*/  IMAD.MOV.U32 R9, RZ, RZ, 0x3f000000 ;  /* 0x3f000000ff097424 */ /* 0x000fe400078e00ff */
[----:B------:R-:W-:Y:S01]  /*07f0*/  @!P2 IMAD.MOV.U32 R5, RZ, RZ, 0x7f ;  /* 0x0000007fff05a424 */ /* 0x000fe200078e00ff */
[----:B------:R-:W3:Y:S02]  /*0800*/  @!P2 LDS R8, [UR8+0x38] ;  /* 0x00003808ff08a984 */ /* 0x000ee40008000800 */
[----:B-1----:R-:W-:Y:S02]  /*0810*/  LOP3.LUT R4, R4, 0xff000000, R9, 0xb8, !PT ;  /* 0xff00000004047812 */ /* 0x002fe400078eb809 */
[----:B---3--:R-:W-:-:S03]  /*0820*/  @!P2 LOP3.LUT R5, R8, 0xff, R5, 0xb8, !PT ;  /* 0x000000ff0805a812 */ /* 0x008fc600078eb805 */
[----:B------:R1:W-:Y:S04]  /*0830*/  STS [UR8+0x34], R4 ;  /* 0x00003404ff007988 */ /* 0x0003e80008000808 */
[----:B------:R1:W-:Y:S02]  /*0840*/  @!P2 STS [UR8+0x38], R5 ;  /* 0x00003805ff00a988 */ /* 0x0003e40008000808 */
.L_x_17:
[----:B------:R-:W-:Y:S05]  /*0850*/  BSYNC B1 ;  /* 0x0000000000017941 */ /* 0x000fea0003800000 */
.L_x_16:
[----:B------:R-:W-:Y:S04]  /*0860*/  BSSY B1, `(.L_x_18) ;  /* 0x0000004000017945 */ /* 0x000fe80003800000 */
[----:B------:R-:W-:Y:S05]  /*0870*/  @P2 BRA `(.L_x_19) ;  /* 0x0000000000082947 */ /* 0x000fea0003800000 */
[----:B------:R4:W-:Y:S04]  /*0880*/  STS [UR8+0x24], R11 ;  /* 0x0000240bff007988 */ /* 0x0009e80008000808 */
[----:B------:R4:W-:Y:S02]  /*0890*/  STS [UR8+0x20], R3 ;  /* 0x00002003ff007988 */ /* 0x0009e40008000808 */
.L_x_19:
[----:B------:R-:W-:Y:S05]  /*08a0*/  BSYNC B1 ;  /* 0x0000000000017941 */ /* 0x000fea0003800000 */
.L_x_18:
[----:B------:R-:W-:Y:S04]  /*08b0*/  BSSY B1, `(.L_x_20) ;  /* 0x000000e000017945 */ /* 0x000fe80003800000 */
[----:B------:R-:W-:Y:S05]  /*08c0*/  @P2 BRA `(.L_x_21) ;  /* 0x0000000000302947 */ /* 0x000fea0003800000 */
[----:B-1----:R-:W1:Y:S01]  /*08d0*/  LDS R5, [UR8+0x34] ;  /* 0x00003408ff057984 */ /* 0x002e620008000800 */
[----:B---3--:R-:W3:Y:S03]  /*08e0*/  LDC.64 R8, c[0x0][0x240] ;  /* 0x00009000ff087b82 */ /* 0x008ee60000000a00 */
[----:B------:R-:W5:Y:S01]  /*08f0*/  LDS R4, [UR8+0x1c] ;  /* 0x00001c08ff047984 */ /* 0x000f620008000800 */
[C---:B---3--:R-:W-:Y:S01]  /*0900*/  SHF.L.U64.HI R9, R8.reuse, 0x1, R9 ;  /* 0x0000000108097819 */ /* 0x048fe20000010209 */
[----:B------:R-:W-:-:S03]  /*0910*/  IMAD.SHL.U32 R8, R8, 0x2, RZ ;  /* 0x0000000208087824 */ /* 0x000fc600078e00ff */
[--C-:B----4-:R-:W-:Y:S02]  /*0920*/  SHF.R.U32.HI R11, RZ, 0x4, R9.reuse ;  /* 0x00000004ff0b7819 */ /* 0x110fe40000011609 */
[----:B------:R-:W-:-:S05]  /*0930*/  SHF.R.U64 R8, R8, 0x4, R9 ;  /* 0x0000000408087819 */ /* 0x000fca0000001209 */
[----:B------:R3:W-:Y:S01]  /*0940*/  STS [UR8+0xc], R8 ;  /* 0x00000c08ff007988 */ /* 0x0007e20008000808 */
[----:B-1----:R-:W-:Y:S02]  /*0950*/  LOP3.LUT R5, R5, 0x7, RZ, 0xb8, !PT ;  /* 0x0000000705057812 */ /* 0x002fe400078eb8ff */
[----:B-----5:R-:W-:-:S03]  /*0960*/  LOP3.LUT R4, R4, 0xf, R11, 0xb8, !PT ;  /* 0x0000000f04047812 */ /* 0x020fc600078eb80b */
[----:B------:R3:W-:Y:S04]  /*0970*/  STS [UR8+0x34], R5 ;  /* 0x00003405ff007988 */ /* 0x0007e80008000808 */
[----:B------:R3:W-:Y:S02]  /*0980*/  STS [UR8+0x1c], R4 ;  /* 0x00001c04ff007988 */ /* 0x0007e40008000808 */
.L_x_21:
[----:B------:R-:W-:Y:S05]  /*0990*/  BSYNC B1 ;  /* 0x0000000000017941 */ /* 0x000fea0003800000 */
.L_x_20:
[----:B------:R-:W-:Y:S04]  /*09a0*/  BSSY B2, `(.L_x_22) ;  /* 0x000001a000027945 */ /* 0x000fe80003800000 */
[----:B------:R-:W-:Y:S04]  /*09b0*/  BSSY B1, `(.L_x_23) ;  /* 0x0000015000017945 */ /* 0x000fe80003800000 */
[----:B------:R-:W-:Y:S05]  /*09c0*/  @P2 BRA `(.L_x_24) ;  /* 0x0000000000202947 */ /* 0x000fea0003800000 */
[----:B-1-3--:R-:W1:Y:S02]  /*09d0*/  LDS R4, [UR8+0x34] ;  /* 0x00003408ff047984 */ /* 0x00ae640008000800 */
[----:B-1----:R-:W-:-:S05]  /*09e0*/  LOP3.LUT R4, R4, 0x38, RZ, 0xb8, !PT ;  /* 0x0000003804047812 */ /* 0x002fca00078eb8ff */
[----:B------:R1:W-:Y:S01]  /*09f0*/  STS [UR8+0x34], R4 ;  /* 0x00003404ff007988 */ /* 0x0003e20008000808 */
[----:B------:R-:W-:Y:S05]  /*0a00*/  @P2 BRA `(.L_x_25) ;  /* 0x0000000000202947 */ /* 0x000fea0003800000 */
[----:B-1----:R-:W1:Y:S01]  /*0a10*/  LDS R4, [UR8+0x8] ;  /* 0x00000808ff047984 */ /* 0x002e620008000800 */
[----:B------:R-:W-:-:S05]  /*0a20*/  IMAD.MOV.U32 R5, RZ, RZ, 0x780 ;  /* 0x00000780ff057424 */ /* 0x000fca00078e00ff */
[----:B-1----:R-:W-:-:S05]  /*0a30*/  LOP3.LUT R4, R4, 0x300, R5, 0xd8, !PT ;  /* 0x0000030004047812 */ /* 0x002fca00078ed805 */
[----:B------:R5:W-:Y:S02]  /*0a40*/  STS [UR8+0x8], R4 ;  /* 0x00000804ff007988 */ /* 0x000be40008000808 */
.L_x_24:
[----:B------:R-:W-:Y:S05]  /*0a50*/  @P2 BRA `(.L_x_26) ;  /* 0x0000000000282947 */ /* 0x000fea0003800000 */
[----:B-1-3-5:R-:W1:Y:S02]  /*0a60*/  LDS R4, [UR8+0x8] ;  /* 0x00000808ff047984 */ /* 0x02ae640008000800 */
[----:B-1----:R-:W-:-:S05]  /*0a70*/  LOP3.LUT R4, R4, 0x1800, RZ, 0xb8, !PT ;  /* 0x0000180004047812 */ /* 0x002fca00078eb8ff */
[----:B------:R3:W-:Y:S02]  /*0a80*/  STS [UR8+0x8], R4 ;  /* 0x00000804ff007988 */ /* 0x0007e40008000808 */
.L_x_25:
[----:B------:R-:W-:Y:S05]  /*0a90*/  @P2 BREAK B1 ;  /* 0x0000000000012942 */ /* 0x000fea0003800000 */
[----:B------:R-:W-:Y:S05]  /*0aa0*/  @P2 BRA `(.L_x_27) ;  /* 0x0000000000242947 */ /* 0x000fea0003800000 */
[----:B-1-3--:R-:W1:Y:S01]  /*0ab0*/  LDS R4, [UR8+0x8] ;  /* 0x00000808ff047984 */ /* 0x00ae620008000800 */
[----:B------:R-:W-:-:S05]  /*0ac0*/  IMAD.MOV.U32 R5, RZ, RZ, 0x6000 ;  /* 0x00006000ff057424 */ /* 0x000fca00078e00ff */
[----:B-1----:R-:W-:-:S04]  /*0ad0*/  LOP3.LUT R4, R4, 0x6000, R5, 0xd8, !PT ;  /* 0x0000600004047812 */ /* 0x002fc800078ed805 */
[----:B------:R-:W-:-:S05]  /*0ae0*/  LOP3.LUT R4, R4, 0x400000, RZ, 0xb8, !PT ;  /* 0x0040000004047812 */ /* 0x000fca00078eb8ff */
[----:B------:R1:W-:Y:S02]  /*0af0*/  STS [UR8+0x8], R4 ;  /* 0x00000804ff007988 */ /* 0x0003e40008000808 */
.L_x_26:
[----:B------:R-:W-:Y:S05]  /*0b00*/  BSYNC B1 ;  /* 0x0000000000017941 */ /* 0x000fea0003800000 */
.L_x_23:
[----:B-1-3-5:R-:W1:Y:S02]  /*0b10*/  @!P2 LDS R4, [UR8+0x8] ;  /* 0x00000808ff04a984 */ /* 0x02ae640008000800 */
[----:B-1----:R-:W-:-:S05]  /*0b20*/  @!P2 LOP3.LUT R4, R4, 0x8000, RZ, 0xb8, !PT ;  /* 0x000080000404a812 */ /* 0x002fca00078eb8ff */
[----:B------:R5:W-:Y:S02]  /*0b30*/  @!P2 STS [UR8+0x8], R4 ;  /* 0x00000804ff00a988 */ /* 0x000be40008000808 */
.L_x_27:
[----:B------:R-:W-:Y:S05]  /*0b40*/  BSYNC B2 ;  /* 0x0000000000027941 */ /* 0x000fea0003800000 */
.L_x_22:
[----:B------:R-:W-:Y:S05]  /*0b50*/  WARPSYNC.ALL ;  /* 0x0000000000007948 */ /* 0x000fea0003800000 */
[----:B------:R-:W-:-:S04]  /*0b60*/  UIADD3 UR19, UR4, 0x80, URZ ;  /* 0x0000008004137890 */ /* 0x000fc8000fffe03f */
[----:B------:R-:W-:-:S04]  /*0b70*/  UIADD3 UR18, UP0, UR19, UR16, URZ ;  /* 0x0000001013127290 */ /* 0x000fc8000ff1e03f */
[----:B------:R-:W-:Y:S01]  /*0b80*/  ULEA.HI.X.SX32 UR19, UR19, UR17, 0x1, UP0 ;  /* 0x0000001113137291 */ /* 0x000fe200080f0e3f */
[----:B------:R-:W-:Y:S11]  /*0b90*/  @P0 BRA `(.L_x_28) ;  /* 0x0000000000280947 */ /* 0x000ff60003800000 */
[----:B-1-3-5:R-:W1:Y:S01]  /*0ba0*/  S2R R4, SR_LANEID ;  /* 0x0000000000047919 */ /* 0x02ae620000000000 */
[----:B------:R-:W-:Y:S05]  /*0bb0*/  WARPSYNC.ALL ;  /* 0x0000000000007948 */ /* 0x000fea0003800000 */
[----:B-1----:R-:W-:-:S05]  /*0bc0*/  IMAD.SHL.U32 R8, R4, 0x4, RZ ;  /* 0x0000000404087824 */ /* 0x002fca00078e00ff */
[----:B------:R-:W1:Y:S01]  /*0bd0*/  LDS R9, [R8+UR8] ;  /* 0x0000000808097984 */ /* 0x000e620008000800 */
[----:B------:R-:W-:-:S05]  /*0be0*/  IADD3 R4, P1, R8, UR18, RZ ;  /* 0x0000001208047c10 */ /* 0x000fca000ff3e0ff */
[----:B------:R-:W-:-:S05]  /*0bf0*/  IMAD.X R5, RZ, RZ, UR19, P1 ;  /* 0x00000013ff057e24 */ /* 0x000fca00088e06ff */
[----:B-1----:R1:W3:Y:S01]  /*0c00*/  ATOMG.E.EXCH.STRONG.GPU PT, RZ, [R4], R9 ;  /* 0x0000000904ff73a8 */ /* 0x0022e200041ee100 */
[----:B------:R-:W-:-:S04]  /*0c10*/  DEPBAR {5,4,3,2,1,0} ;  /* 0x0000003f0000791a */ /* 0x000fc80000000000 */
[----:B------:R1:W-:Y:S01]  /*0c20*/  UTMACCTL.IV [UR18] ;  /* 0x00000000120079b9 */ /* 0x0003e20008000000 */
[----:B------:R-:W-:Y:S01]  /*0c30*/  NOP ;  /* 0x0000000000007918 */ /* 0x000fe20000000000 */
.L_x_28:
[----:B------:R-:W-:Y:S05]  /*0c40*/  @P0 BRA `(.L_x_29) ;  /* 0x00000000000c0947 */ /* 0x000fea0003800000 */
[----:B------:R0:W-:Y:S01]  /*0c50*/  UTMACMDFLUSH ;  /* 0x00000000000079b7 */ /* 0x0001e20000000000 */
[----:B------:R-:W-:Y:S05]  /*0c60*/  @P0 BRA `(.L_x_29) ;  /* 0x0000000000040947 */ /* 0x000fea0003800000 */
[----:B------:R-:W-:-:S04]  /*0c70*/  DEPBAR.LE SB0, 0x0 ;  /* 0x000080000000791a */ /* 0x000fc80000000000 */
.L_x_29:
[----:B------:R-:W-:Y:S05]  /*0c80*/  WARPSYNC.ALL ;  /* 0x0000000000007948 */ /* 0x000fea0003800000 */
[----:B---3--:R-:W-:Y:S06]  /*0c90*/  BAR.SYNC.DEFER_BLOCKING 0x0 ;  /* 0x0000000000007b1d */ /* 0x008fec0000010000 */
[----:B------:R-:W-:Y:S02]  /*0ca0*/  BSSY B2, `(.L_x_30) ;  /* 0x000000b000027945 */ /* 0x000fe40003800000 */
[----:B------:R-:W-:Y:S06]  /*0cb0*/  BAR.SYNC.DEFER_BLOCKING 0x0 ;  /* 0x0000000000007b1d */ /* 0x000fec0000010000 */
[----:B------:R3:W-:Y:S01]  /*0cc0*/  @!P0 STS [R14], RZ ;  /* 0x000000ff0e008388 */ /* 0x0007e20000000800 */
[----:B------:R-:W-:Y:S01]  /*0cd0*/  NOP ;  /* 0x0000000000007918 */ /* 0x000fe20000000000 */
[----:B------:R-:W-:Y:S05]  /*0ce0*/  @P2 BRA `(.L_x_31) ;  /* 0x0000000000182947 */ /* 0x000fea0003800000 */
[----:B-1---5:R-:W1:Y:S01]  /*0cf0*/  LDS R4, [UR8+0x8] ;  /* 0x00000808ff047984 */ /* 0x022e620008000800 */
[----:B------:R-:W5:Y:S01]  /*0d00*/  LDC.64 R8, c[0x0][0x220] ;  /* 0x00008800ff087b82 */ /* 0x000f620000000a00 */
[----:B------:R-:W-:Y:S02]  /*0d10*/  IMAD.MOV.U32 R5, RZ, RZ, 0x70 ;  /* 0x00000070ff057424 */ /* 0x000fe400078e00ff */
[----:B-----5:R5:W-:Y:S03]  /*0d20*/  STS.64 [UR8], R8 ;  /* 0x00000008ff007988 */ /* 0x020be60008000a08 */
[----:B-1----:R-:W-:-:S05]  /*0d30*/  LOP3.LUT R4, R4, 0x10, R5, 0xd8, !PT ;  /* 0x0000001004047812 */ /* 0x002fca00078ed805 */
[----:B------:R5:W-:Y:S02]  /*0d40*/  STS [UR8+0x8], R4 ;  /* 0x00000804ff007988 */ /* 0x000be40008000808 */
.L_x_31:
[----:B-1----:R-:W-:Y:S05]  /*0d50*/  BSYNC B2 ;  /* 0x0000000000027941 */ /* 0x002fea0003800000 */
.L_x_30:
[----:B------:R-:W-:Y:S04]  /*0d60*/  BSSY B3, `(.L_x_32) ;  /* 0x0000011000037945 */ /* 0x000fe80003800000 */
[----:B------:R-:W-:Y:S04]  /*0d70*/  BSSY B2, `(.L_x_33) ;  /* 0x000000e000027945 */ /* 0x000fe80003800000 */
[----:B------:R-:W-:Y:S05]  /*0d80*/  @P2 BRA `(.L_x_34) ;  /* 0x0000000000242947 */ /* 0x000fea0003800000 */
[----:B-----5:R-:W1:Y:S01]  /*0d90*/  LDS R4, [UR8+0x34] ;  /* 0x00003408ff047984 */ /* 0x020e620008000800 */
[----:B------:R-:W-:-:S05]  /*0da0*/  IMAD.MOV.U32 R5, RZ, RZ, 0x3f000000 ;  /* 0x3f000000ff057424 */ /* 0x000fca00078e00ff */
[----:B-1----:R-:W-:-:S05]  /*0db0*/  LOP3.LUT R4, R4, 0xff000000, R5, 0xb8, !PT ;  /* 0xff00000004047812 */ /* 0x002fca00078eb805 */
[----:B------:R1:W-:Y:S01]  /*0dc0*/  STS [UR8+0x34], R4 ;  /* 0x00003404ff007988 */ /* 0x0003e20008000808 */
[----:B------:R-:W-:Y:S05]  /*0dd0*/  @P2 BRA `(.L_x_35) ;  /* 0x00000000001c2947 */ /* 0x000fea0003800000 */
[----:B-1----:R-:W1:Y:S01]  /*0de0*/  LDS R4, [UR8+0x38] ;  /* 0x00003808ff047984 */ /* 0x002e620008000800 */
[----:B------:R-:W-:-:S05]  /*0df0*/  IMAD.MOV.U32 R5, RZ, RZ, 0x3f ;  /* 0x0000003fff057424 */ /* 0x000fca00078e00ff */
[----:B-1----:R-:W-:-:S05]  /*0e00*/  LOP3.LUT R4, R4, 0xff, R5, 0xb8, !PT ;  /* 0x000000ff04047812 */ /* 0x002fca00078eb805 */
[----:B------:R1:W-:Y:S02]  /*0e10*/  STS [UR8+0x38], R4 ;  /* 0x00003804ff007988 */ /* 0x0003e40008000808 */
.L_x_34:
[----:B------:R-:W-:Y:S05]  /*0e20*/  @P2 BREAK B2 ;  /* 0x0000000000022942 */ /* 0x000fea0003800000 */
[----:B------:R-:W-:Y:S05]  /*0e30*/  @P2 BRA `(.L_x_36) ;  /* 0x00000000000c2947 */ /* 0x000fea0003800000 */
[----:B------:R1:W-:Y:S02]  /*0e40*/  STS [UR8+0x20], R3 ;  /* 0x00002003ff007988 */ /* 0x0003e40008000808 */
.L_x_35:
[----:B------:R-:W-:Y:S05]  /*0e50*/  BSYNC B2 ;  /* 0x0000000000027941 */ /* 0x000fea0003800000 */
.L_x_33:
[----:B------:R1:W-:Y:S02]  /*0e60*/  @!P2 STS [UR8+0x24], R2 ;  /* 0x00002402ff00a988 */ /* 0x0003e40008000808 */
.L_x_36:
[----:B------:R-:W-:Y:S05]  /*0e70*/  BSYNC B3 ;  /* 0x0000000000037941 */ /* 0x000fea0003800000 */
.L_x_32:
[----:B------:R-:W-:Y:S05]  /*0e80*/  WARPSYNC.ALL ;  /* 0x0000000000007948 */ /* 0x000fea0003800000 */
[----:B------:R-:W-:Y:S04]  /*0e90*/  BSSY B3, `(.L_x_37) ;  /* 0x000000e000037945 */ /* 0x000fe80003800000 */
[----:B------:R-:W-:Y:S05]  /*0ea0*/  @P2 BRA `(.L_x_38) ;  /* 0x0000000000302947 */ /* 0x000fea0003800000 */
[----:B-1--4-:R-:W1:Y:S01]  /*0eb0*/  LDS R3, [UR8+0x34] ;  /* 0x00003408ff037984 */ /* 0x012e620008000800 */
[----:B-----5:R-:W4:Y:S03]  /*0ec0*/  LDC.64 R4, c[0x0][0x248] ;  /* 0x00009200ff047b82 */ /* 0x020f260000000a00 */
[----:B------:R-:W5:Y:S01]  /*0ed0*/  LDS R2, [UR8+0x1c] ;  /* 0x00001c08ff027984 */ /* 0x000f620008000800 */
[C---:B----4-:R-:W-:Y:S01]  /*0ee0*/  SHF.L.U64.HI R5, R4.reuse, 0x1, R5 ;  /* 0x0000000104057819 */ /* 0x050fe20000010205 */
[----:B------:R-:W-:-:S03]  /*0ef0*/  IMAD.SHL.U32 R4, R4, 0x2, RZ ;  /* 0x0000000204047824 */ /* 0x000fc600078e00ff */
[--C-:B------:R-:W-:Y:S02]  /*0f00*/  SHF.R.U32.HI R9, RZ, 0x4, R5.reuse ;  /* 0x00000004ff097819 */ /* 0x100fe40000011605 */
[----:B------:R-:W-:-:S05]  /*0f10*/  SHF.R.U64 R4, R4, 0x4, R5 ;  /* 0x0000000404047819 */ /* 0x000fca0000001205 */
[----:B------:R4:W-:Y:S01]  /*0f20*/  STS [UR8+0xc], R4 ;  /* 0x00000c04ff007988 */ /* 0x0009e20008000808 */
[----:B-1----:R-:W-:Y:S02]  /*0f30*/  LOP3.LUT R3, R3, 0x7, RZ, 0xb8, !PT ;  /* 0x0000000703037812 */ /* 0x002fe400078eb8ff */
[----:B-----5:R-:W-:-:S03]  /*0f40*/  LOP3.LUT R2, R2, 0xf, R9, 0xb8, !PT ;  /* 0x0000000f02027812 */ /* 0x020fc600078eb809 */
[----:B------:R4:W-:Y:S04]  /*0f50*/  STS [UR8+0x34], R3 ;  /* 0x00003403ff007988 */ /* 0x0009e80008000808 */
[----:B------:R4:W-:Y:S02]  /*0f60*/  STS [UR8+0x1c], R2 ;  /* 0x00001c02ff007988 */ /* 0x0009e40008000808 */
.L_x_38:
[----:B------:R-:W-:Y:S05]  /*0f70*/  BSYNC B3 ;  /* 0x0000000000037941 */ /* 0x000fea0003800000 */
.L_x_37:
[----:B------:R-:W-:Y:S04]  /*0f80*/  BSSY B3, `(.L_x_39) ;  /* 0x000001a000037945 */ /* 0x000fe80003800000 */
[----:B------:R-:W-:Y:S04]  /*0f90*/  BSSY B4, `(.L_x_40) ;  /* 0x0000015000047945 */ /* 0x000fe80003800000 */
[----:B------:R-:W-:Y:S05]  /*0fa0*/  @P2 BRA `(.L_x_41) ;  /* 0x0000000000202947 */ /* 0x000fea0003800000 */
[----:B-1--4-:R-:W1:Y:S02]  /*0fb0*/  LDS R2, [UR8+0x34] ;  /* 0x00003408ff027984 */ /* 0x012e640008000800 */
[----:B-1----:R-:W-:-:S05]  /*0fc0*/  LOP3.LUT R2, R2, 0x38, RZ, 0xb8, !PT ;  /* 0x0000003802027812 */ /* 0x002fca00078eb8ff */
[----:B------:R1:W-:Y:S01]  /*0fd0*/  STS [UR8+0x34], R2 ;  /* 0x00003402ff007988 */ /* 0x0003e20008000808 */
[----:B------:R-:W-:Y:S05]  /*0fe0*/  @P2 BRA `(.L_x_42) ;  /* 0x0000000000202947 */ /* 0x000fea0003800000 */
[----:B-1----:R-:W1:Y:S01]  /*0ff0*/  LDS R2, [UR8+0x8] ;  /* 0x00000808ff027984 */ /* 0x002e620008000800 */
[----:B------:R-:W-:-:S05]  /*1000*/  IMAD.MOV.U32 R3, RZ, RZ, 0x780 ;  /* 0x00000780ff037424 */ /* 0x000fca00078e00ff */
[----:B-1----:R-:W-:-:S05]  /*1010*/  LOP3.LUT R2, R2, 0x300, R3, 0xd8, !PT ;  /* 0x0000030002027812 */ /* 0x002fca00078ed803 */
[----:B------:R1:W-:Y:S02]  /*1020*/  STS [UR8+0x8], R2 ;  /* 0x00000802ff007988 */ /* 0x0003e40008000808 */
.L_x_41:
[----:B------:R-:W-:Y:S05]  /*1030*/  @P2 BRA `(.L_x_43) ;  /* 0x0000000000282947 */ /* 0x000fea0003800000 */
[----:B-1--4-:R-:W1:Y:S02]  /*1040*/  LDS R2, [UR8+0x8] ;  /* 0x00000808ff027984 */ /* 0x012e640008000800 */
[----:B-1----:R-:W-:-:S05]  /*1050*/  LOP3.LUT R2, R2, 0x1800, RZ, 0xb8, !PT ;  /* 0x0000180002027812 */ /* 0x002fca00078eb8ff */
[----:B------:R4:W-:Y:S02]  /*1060*/  STS [UR8+0x8], R2 ;  /* 0x00000802ff007988 */ /* 0x0009e40008000808 */
.L_x_42:
[----:B------:R-:W-:Y:S05]  /*1070*/  @P2 BREAK B4 ;  /* 0x0000000000042942 */ /* 0x000fea0003800000 */
[----:B------:R-:W-:Y:S05]  /*1080*/  @P2 BRA `(.L_x_44) ;  /* 0x0000000000242947 */ /* 0x000fea0003800000 */
[----:B-1--4-:R-:W1:Y:S01]  /*1090*/  LDS R2, [UR8+0x8] ;  /* 0x00000808ff027984 */ /* 0x012e620008000800 */
[----:B------:R-:W-:-:S05]  /*10a0*/  IMAD.MOV.U32 R3, RZ, RZ, 0x6000 ;  /* 0x00006000ff037424 */ /* 0x000fca00078e00ff */
[----:B-1----:R-:W-:-:S04]  /*10b0*/  LOP3.LUT R2, R2, 0x6000, R3, 0xd8, !PT ;  /* 0x0000600002027812 */ /* 0x002fc800078ed803 */
[----:B------:R-:W-:-:S05]  /*10c0*/  LOP3.LUT R2, R2, 0x400000, RZ, 0xb8, !PT ;  /* 0x0040000002027812 */ /* 0x000fca00078eb8ff */
[----:B------:R1:W-:Y:S02]  /*10d0*/  STS [UR8+0x8], R2 ;  /* 0x00000802ff007988 */ /* 0x0003e40008000808 */
.L_x_43:
[----:B------:R-:W-:Y:S05]  /*10e0*/  BSYNC B4 ;  /* 0x0000000000047941 */ /* 0x000fea0003800000 */
.L_x_40:
[----:B-1--4-:R-:W1:Y:S02]  /*10f0*/  @!P2 LDS R2, [UR8+0x8] ;  /* 0x00000808ff02a984 */ /* 0x012e640008000800 */
[----:B-1----:R-:W-:-:S05]  /*1100*/  @!P2 LOP3.LUT R2, R2, 0x8000, RZ, 0xb8, !PT ;  /* 0x000080000202a812 */ /* 0x002fca00078eb8ff */
[----:B------:R1:W-:Y:S02]  /*1110*/  @!P2 STS [UR8+0x8], R2 ;  /* 0x00000802ff00a988 */ /* 0x0003e40008000808 */
.L_x_44:
[----:B------:R-:W-:Y:S05]  /*1120*/  BSYNC B3 ;  /* 0x0000000000037941 */ /* 0x000fea0003800000 */
.L_x_39:
[----:B------:R-:W-:Y:S05]  /*1130*/  WARPSYNC.ALL ;  /* 0x0000000000007948 */ /* 0x000fea0003800000 */
[----:B------:R-:W-:Y:S01]  /*1140*/  UIADD3 UR4, UR4, 0x100, URZ ;  /* 0x0000010004047890 */ /* 0x000fe2000fffe03f */
[----:B------:R-:W-:Y:S02]  /*1150*/  ISETP.GE.AND P1, PT, R10, 0x1, PT ;  /* 0x000000010a00780c */ /* 0x000fe40003f26270 */
[----:B------:R-:W-:Y:S02]  /*1160*/  CS2R R24, SRZ ;  /* 0x0000000000187805 */ /* 0x000fe4000001ff00 */
[----:B------:R-:W-:Y:S01]  /*1170*/  CS2R R26, SRZ ;  /* 0x00000000001a7805 */ /* 0x000fe2000001ff00 */
[----:B------:R-:W-:Y:S01]  /*1180*/  UIADD3 UR16, UP0, UR4, UR16, URZ ;  /* 0x0000001004107290 */ /* 0x000fe2000ff1e03f */
[----:B------:R-:W-:-:S03]  /*1190*/  IMAD.MOV.U32 R28, RZ, RZ, RZ ;  /* 0x000000ffff1c7224 */ /* 0x000fc600078e00ff */
[----:B------:R-:W-:Y:S01]  /*11a0*/  ULEA.HI.X.SX32 UR17, UR4, UR17, 0x1, UP0 ;  /* 0x0000001104117291 */ /* 0x000fe200080f0e3f */
[----:B------:R-:W-:Y:S11]  /*11b0*/  @P0 BRA `(.L_x_45) ;  /* 0x0000000000280947 */ /* 0x000ff60003800000 */
[----:B-1--4-:R-:W5:Y:S01]  /*11c0*/  S2R R2, SR_LANEID ;  /* 0x0000000000027919 */ /* 0x012f620000000000 */
[----:B------:R-:W-:Y:S05]  /*11d0*/  WARPSYNC.ALL ;  /* 0x0000000000007948 */ /* 0x000fea0003800000 */
[----:B-----5:R-:W-:-:S05]  /*11e0*/  IMAD.SHL.U32 R4, R2, 0x4, RZ ;  /* 0x0000000402047824 */ /* 0x020fca00078e00ff */
[----:B------:R-:W1:Y:S01]  /*11f0*/  LDS R5, [R4+UR8] ;  /* 0x0000000804057984 */ /* 0x000e620008000800 */
[----:B------:R-:W-:-:S05]  /*1200*/  IADD3 R2, P3, R4, UR16, RZ ;  /* 0x0000001004027c10 */ /* 0x000fca000ff7e0ff */
[----:B------:R-:W-:-:S05]  /*1210*/  IMAD.X R3, RZ, RZ, UR17, P3 ;  /* 0x00000011ff037e24 */ /* 0x000fca00098e06ff */
[----:B-1----:R1:W4:Y:S01]  /*1220*/  ATOMG.E.EXCH.STRONG.GPU PT, RZ, [R2], R5 ;  /* 0x0000000502ff73a8 */ /* 0x00232200041ee100 */
[----:B------:R-:W-:-:S04]  /*1230*/  DEPBAR {5,4,3,2,1,0} ;  /* 0x0000003f0000791a */ /* 0x000fc80000000000 */
[----:B------:R1:W-:Y:S01]  /*1240*/  UTMACCTL.IV [UR16] ;  /* 0x00000000100079b9 */ /* 0x0003e20008000000 */
[----:B------:R-:W-:Y:S01]  /*1250*/  NOP ;  /* 0x0000000000007918 */ /* 0x000fe20000000000 */
.L_x_45:
[----:B------:R-:W-:Y:S05]  /*1260*/  @P0 BRA `(.L_x_46) ;  /* 0x00000000000c0947 */ /* 0x000fea0003800000 */
[----:B------:R0:W-:Y:S01]  /*1270*/  UTMACMDFLUSH ;  /* 0x00000000000079b7 */ /* 0x0001e20000000000 */
[----:B------:R-:W-:Y:S05]  /*1280*/  @P0 BRA `(.L_x_46) ;  /* 0x0000000000040947 */ /* 0x000fea0003800000 */
[----:B------:R-:W-:-:S04]  /*1290*/  DEPBAR.LE SB0, 0x0 ;  /* 0x000080000000791a */ /* 0x000fc80000000000 */
.L_x_46:
[----:B------:R-:W-:Y:S05]  /*12a0*/  WARPSYNC.ALL ;  /* 0x0000000000007948 */ /* 0x000fea0003800000 */
[----:B----4-:R-:W-:Y:S01]  /*12b0*/  BAR.SYNC.DEFER_BLOCKING 0x0 ;  /* 0x0000000000007b1d */ /* 0x010fe20000010000 */
[----:B------:R-:W-:Y:S01]  /*12c0*/  USHF.L.U32 UR23, UR54, 0x6, URZ ;  /* 0x0000000636177899 */ /* 0x000fe2000800063f */
[----:B------:R-:W-:Y:S01]  /*12d0*/  IMAD.MOV.U32 R29, RZ, RZ, RZ ;  /* 0x000000ffff1d7224 */ /* 0x000fe200078e00ff */
[----:B------:R-:W-:Y:S01]  /*12e0*/  USHF.L.U32 UR26, UR55, 0x6, URZ ;  /* 0x00000006371a7899 */ /* 0x000fe2000800063f */
[----:B------:R-:W-:Y:S02]  /*12f0*/  CS2R R30, SRZ ;  /* 0x00000000001e7805 */ /* 0x000fe4000001ff00 */
[----:B------:R-:W-:Y:S01]  /*1300*/  CS2R R32, SRZ ;  /* 0x0000000000207805 */ /* 0x000fe2000001ff00 */
[----:B------:R-:W-:Y:S01]  /*1310*/  VOTEU.ALL UP0, P2 ;  /* 0x00000000003f7886 */ /* 0x000fe20001000000 */
[----:B------:R-:W-:Y:S01]  /*1320*/  UMOV UR4, 0x1 ;  /* 0x0000000100047882 */ /* 0x000fe20000000000 */
[----:B------:R-:W-:-:S02]  /*1330*/  CS2R R34, SRZ ;  /* 0x0000000000227805 */ /* 0x000fc4000001ff00 */
[----:B------:R-:W-:Y:S02]  /*1340*/  CS2R R36, SRZ ;  /* 0x0000000000247805 */ /* 0x000fe4000001ff00 */
[----:B------:R-:W-:Y:S01]  /*1350*/  CS2R R38, SRZ ;  /* 0x0000000000267805 */ /* 0x000fe2000001ff00 */
[----:B------:R-:W-:-:S04]  /*1360*/  @!UP0 UIADD3 UR4, -UR4, 0x100000, URZ ;  /* 0x0010000004048890 */ /* 0x000fc8000fffe13f */
[----:B------:R-:W-:Y:S02]  /*1370*/  @!UP0 USHF.L.U32 UR5, UR4, 0xb, URZ ;  /* 0x0000000b04058899 */ /* 0x000fe4000800063f */
[----:B------:R-:W-:Y:S01]  /*1380*/  @!UP0 USHF.L.U32 UR4, UR4, 0x1, URZ ;  /* 0x0000000104048899 */ /* 0x000fe2000800063f */
[----:B------:R-:W-:Y:S01]  /*1390*/  CS2R R40, SRZ ;  /* 0x0000000000287805 */ /* 0x000fe2000001ff00 */
[----:B------:R-:W-:Y:S01]  /*13a0*/  VOTEU.ALL UP0, P2 ;  /* 0x00000000003f7886 */ /* 0x000fe20001000000 */
[----:B------:R-:W-:Y:S02]  /*13b0*/  CS2R R42, SRZ ;  /* 0x00000000002a7805 */ /* 0x000fe4000001ff00 */
[----:B------:R-:W-:Y:S02]  /*13c0*/  CS2R R44, SRZ ;  /* 0x00000000002c7805 */ /* 0x000fe4000001ff00 */
[----:B------:R-:W-:Y:S02]  /*13d0*/  CS2R R46, SRZ ;  /* 0x00000000002e7805 */ /* 0x000fe4000001ff00 */
[----:B------:R-:W-:-:S02]  /*13e0*/  CS2R R48, SRZ ;  /* 0x0000000000307805 */ /* 0x000fc4000001ff00 */
[----:B------:R-:W-:Y:S02]  /*13f0*/  CS2R R50, SRZ ;  /* 0x0000000000327805 */ /* 0x000fe4000001ff00 */
[----:B------:R-:W-:Y:S02]  /*1400*/  CS2R R52, SRZ ;  /* 0x0000000000347805 */ /* 0x000fe4000001ff00 */
[----:B------:R-:W-:Y:S01]  /*1410*/  CS2R R54, SRZ ;  /* 0x0000000000367805 */ /* 0x000fe2000001ff00 */
[----:B------:R-:W4:Y:S02]  /*1420*/  FENCE.VIEW.ASYNC.S ;  /* 0x00000000000073c6 */ /* 0x000f240000000000 */
[----:B----4-:R4:W1:Y:S01]  /*1430*/  @!UP0 SYNCS.EXCH.64 URZ, [UR8+0x8000], UR4 ;  /* 0x00800004083f85b2 */ /* 0x0108620008000100 */
[----:B------:R-:W-:Y:S05]  /*1440*/  @!P1 BRA `(.L_x_47) ;  /* 0x00000004007c9947 */ /* 0x000fea0003800000 */
[----:B------:R-:W-:Y:S01]  /*1450*/  USHF.R.U32.HI UR9, URZ, 0x4, UR8 ;  /* 0x000000043f097899 */ /* 0x000fe20008011608 */
[----:B-1----:R-:W-:Y:S01]  /*1460*/  SHF.R.U32.HI R2, RZ, 0x5, R0 ;  /* 0x00000005ff027819 */ /* 0x002fe20000011600 */
[----:B------:R-:W-:Y:S01]  /*1470*/  UIADD3 UR6, UR8, 0x4000, URZ ;  /* 0x0000400008067890 */ /* 0x000fe2000fffe03f */
[----:B------:R-:W-:Y:S01]  /*1480*/  CS2R R24, SRZ ;  /* 0x0000000000187805 */ /* 0x000fe2000001ff00 */
[----:B------:R-:W-:Y:S01]  /*1490*/  USGXT.U32 UR9, UR9, 0xe ;  /* 0x0000000e0909789a */ /* 0x000fe20008000000 */
[----:B------:R-:W-:Y:S01]  /*14a0*/  R2UR UR56, R2 ;  /* 0x00000000023872ca */ /* 0x000fe200000e0000 */
[----:B------:R-:W-:Y:S01]  /*14b0*/  USHF.R.U32.HI UR14, URZ, 0x4, UR6 ;  /* 0x000000043f0e7899 */ /* 0x000fe20008011606 */
[----:B------:R-:W-:Y:S01]  /*14c0*/  CS2R R26, SRZ ;  /* 0x00000000001a7805 */ /* 0x000fe2000001ff00 */
[----:B------:R-:W-:Y:S01]  /*14d0*/  UIADD3 UR6, UP0, UR9, 0x2, URZ ;  /* 0x0000000209067890 */ /* 0x000fe2000ff1e03f */
[----:B------:R-:W-:Y:S01]  /*14e0*/  CS2R R28, SRZ ;  /* 0x00000000001c7805 */ /* 0x000fe2000001ff00 */
[----:B------:R-:W-:Y:S01]  /*14f0*/  USGXT.U32 UR14, UR14, 0xe ;  /* 0x0000000e0e0e789a */ /* 0x000fe20008000000 */
[----:B------:R-:W-:Y:S01]  /*1500*/  CS2R R30, SRZ ;  /* 0x00000000001e7805 */ /* 0x000fe2000001ff00 */
[----:B----4-:R-:W-:Y:S01]  /*1510*/  UMOV UR4, URZ ;  /* 0x0000003f00047c82 */ /* 0x010fe20008000000 */
[----:B------:R-:W-:Y:S01]  /*1520*/  UMOV UR5, URZ ;  /* 0x0000003f00057c82 */ /* 0x000fe20008000000 */
[----:B------:R-:W-:Y:S01]  /*1530*/  UIADD3.X UR7, UR4, 0x40000040, URZ, UP0, !UPT ;  /* 0x4000004004077890 */ /* 0x000fe200087fe43f */
[----:B------:R-:W-:Y:S01]  /*1540*/  CS2R R32, SRZ ;  /* 0x0000000000207805 */ /* 0x000fe2000001ff00 */
[----:B------:R-:W-:Y:S01]  /*1550*/  UIADD3 UR10, UP0, UR14, 0x80, URZ ;  /* 0x000000800e0a7890 */ /* 0x000fe2000ff1e03f */
[----:B------:R-:W-:-:S02]  /*1560*/  CS2R R34, SRZ ;  /* 0x0000000000227805 */ /* 0x000fc4000001ff00 */
[----:B------:R-:W-:Y:S02]  /*1570*/  CS2R R36, SRZ ;  /* 0x0000000000247805 */ /* 0x000fe4000001ff00 */
[----:B------:R-:W-:Y:S01]  /*1580*/  CS2R R38, SRZ ;  /* 0x0000000000267805 */ /* 0x000fe2000001ff00 */
[----:B------:R-:W-:Y:S01]  /*1590*/  UIADD3.X UR11, UR5, 0x40000040, URZ, UP0, !UPT ;  /* 0x40000040050b7890 */ /* 0x000fe200087fe43f */
[----:B------:R-:W-:Y:S01]  /*15a0*/  CS2R R40, SRZ ;  /* 0x0000000000287805 */ /* 0x000fe2000001ff00 */
[----:B------:R-:W-:Y:S01]  /*15b0*/  UMOV UR4, UR6 ;  /* 0x0000000600047c82 */ /* 0x000fe20008000000 */
[----:B------:R-:W-:Y:S01]  /*15c0*/  UMOV UR5, UR7 ;  /* 0x0000000700057c82 */ /* 0x000fe20008000000 */
[----:B------:R-:W-:Y:S02]  /*15d0*/  CS2R R42, SRZ ;  /* 0x00000000002a7805 */ /* 0x000fe4000001ff00 */
[----:B------:R-:W-:Y:S02]  /*15e0*/  CS2R R44, SRZ ;  /* 0x00000000002c7805 */ /* 0x000fe4000001ff00 */
[----:B------:R-:W-:-:S02]  /*15f0*/  CS2R R46, SRZ ;  /* 0x00000000002e7805 */ /* 0x000fc4000001ff00 */
[----:B------:R-:W-:Y:S02]  /*1600*/  CS2R R48, SRZ ;  /* 0x0000000000307805 */ /* 0x000fe4000001ff00 */
[----:B------:R-:W-:Y:S02]  /*1610*/  CS2R R50, SRZ ;  /* 0x0000000000327805 */ /* 0x000fe4000001ff00 */
[----:B------:R-:W-:Y:S02]  /*1620*/  CS2R R52, SRZ ;  /* 0x0000000000347805 */ /* 0x000fe4000001ff00 */
[----:B------:R-:W-:Y:S01]  /*1630*/  CS2R R54, SRZ ;  /* 0x0000000000367805 */ /* 0x000fe2000001ff00 */
[----:B------:R-:W-:Y:S01]  /*1640*/  UMOV UR6, UR10 ;  /* 0x0000000a00067c82 */ /* 0x000fe20008000000 */
[----:B------:R-:W-:Y:S01]  /*1650*/  UMOV UR7, UR11 ;  /* 0x0000000b00077c82 */ /* 0x000fe20008000000 */
[----:B------:R-:W-:Y:S02]  /*1660*/  UIADD3.64 UR28, UR4, 0x2, URZ ;  /* 0x00000002041c7897 */ /* 0x000fe4000fffe03f */
[----:B------:R-:W-:-:S02]  /*1670*/  UIADD3.64 UR32, UR4, 0x4, URZ ;  /* 0x0000000404207897 */ /* 0x000fc4000fffe03f */
[----:B------:R-:W-:Y:S02]  /*1680*/  UIADD3.64 UR36, UR4, 0x1fe, URZ ;  /* 0x000001fe04247897 */ /* 0x000fe4000fffe03f */
[----:B------:R-:W-:Y:S02]  /*1690*/  UIADD3.64 UR40, UR4, 0x200, URZ ;  /* 0x0000020004287897 */ /* 0x000fe4000fffe03f */
[----:B------:R-:W-:Y:S02]  /*16a0*/  UIADD3.64 UR44, UR4, 0x202, URZ ;  /* 0x00000202042c7897 */ /* 0x000fe4000fffe03f */
[----:B------:R-:W-:Y:S02]  /*16b0*/  UIADD3.64 UR48, UR4, 0x204, URZ ;  /* 0x0000020404307897 */ /* 0x000fe4000fffe03f */
[----:B------:R-:W-:Y:S02]  /*16c0*/  UIADD3.64 UR30, UR6, 0x80, URZ ;  /* 0x00000080061e7897 */ /* 0x000fe4000fffe03f */
[----:B------:R-:W-:-:S02]  /*16d0*/  UIADD3.64 UR34, UR6, 0x100, URZ ;  /* 0x0000010006227897 */ /* 0x000fc4000fffe03f */
[----:B------:R-:W-:Y:S02]  /*16e0*/  UIADD3.64 UR38, UR6, 0x180, URZ ;  /* 0x0000018006267897 */ /* 0x000fe4000fffe03f */
[----:B------:R-:W-:Y:S02]  /*16f0*/  UIADD3.64 UR42, UR6, 0x200, URZ ;  /* 0x00000200062a7897 */ /* 0x000fe4000fffe03f */
[----:B------:R-:W-:Y:S02]  /*1700*/  UIADD3.64 UR46, UR6, 0x280, URZ ;  /* 0x00000280062e7897 */ /* 0x000fe4000fffe03f */
[----:B------:R-:W-:Y:S01]  /*1710*/  UIADD3.64 UR50, UR6, 0x300, URZ ;  /* 0x0000030006327897 */ /* 0x000fe2000fffe03f */
[----:B------:R-:W-:-:S11]  /*1720*/  UMOV UR27, URZ ;  /* 0x0000003f001b7c82 */ /* 0x000fd60008000000 */
.L_x_49:
[----:B------:R-:W-:Y:S01]  /*1730*/  BAR.SYNC.DEFER_BLOCKING 0x0 ;  /* 0x0000000000007b1d */ /* 0x000fe20000010000 */
[----:B------:R-:W-:Y:S01]  /*1740*/  @!P2 IMAD.MOV.U32 R2, RZ, RZ, 0x8000 ;  /* 0x00008000ff02a424 */ /* 0x000fe200078e00ff */
[----:B------:R-:W-:Y:S01]  /*1750*/  ELECT P0, URZ, PT ;  /* 0x00000000003f782f */ /* 0x000fe20003800000 */
[----:B------:R-:W-:-:S03]  /*1760*/  ULOP3.LUT UR22, UR56, 0x1, URZ, 0xc0, !UPT ;  /* 0x0000000138167892 */ /* 0x000fc6000f8ec03f */
[C---:B------:R-:W-:Y:S02]  /*1770*/  ISETP.LT.U32.AND P0, PT, R6.reuse, 0x40, P0 ;  /* 0x000000400600780c */ /* 0x040fe40000701070 */
[----:B------:R-:W-:Y:S01]  /*1780*/  ELECT P1, URZ, PT ;  /* 0x00000000003f782f */ /* 0x000fe20003820000 */
[----:B------:R-:W-:Y:S02]  /*1790*/  ULEA UR20, UR22, UR8, 0xd ;  /* 0x0000000816147291 */ /* 0x000fe4000f8e683f */
[----:B------:R-:W-:Y:S01]  /*17a0*/  ULEA UR22, UR22, UR27, 0x6 ;  /* 0x0000001b16167291 */ /* 0x000fe2000f8e303f */
[----:B------:R-:W-:-:S07]  /*17b0*/  ISETP.LT.U32.AND P1, PT, R6, 0x20, P1 ;  /* 0x000000200600780c */ /* 0x000fce0000f21070 */
[----:B------:R-:W-:Y:S01]  /*17c0*/  VOTEU.ANY UP0, P0 ;  /* 0x00000000003f7886 */ /* 0x000fe20000000100 */
[----:B------:R-:W-:Y:S01]  /*17d0*/  VOTEU.ANY UP2, P0 ;  /* 0x00000000003f7886 */ /* 0x000fe20000040100 */
[----:B------:R1:W-:Y:S01]  /*17e0*/  @!P2 SYNCS.ARRIVE.TRANS64 RZ, [UR8+0x8000], R2 ;  /* 0x00800002ffffa9a7 */ /* 0x0003e20008000008 */
[----:B------:R4:W-:Y:S06]  /*17f0*/  MEMBAR.ALL.CTA ;  /* 0x0000000000007992 */ /* 0x0009ec0000008000 */
[----:B----4-:R-:W4:Y:S01]  /*1800*/  FENCE.VIEW.ASYNC.S ;  /* 0x00000000000073c6 */ /* 0x010f220000000000 */
[----:B------:R-:W-:Y:S01]  /*1810*/  @UP0 UIADD3 UR21, UR8, 0x8000, URZ ;  /* 0x0000800008150890 */ /* 0x000fe2000fffe03f */
[----:B------:R-:W-:Y:S01]  /*1820*/  @UP0 UMOV UR10, UR52 ;  /* 0x00000034000a0c82 */ /* 0x000fe20008000000 */
[----:B------:R-:W-:Y:S01]  /*1830*/  @UP0 UMOV UR11, UR53 ;  /* 0x00000035000b0c82 */ /* 0x000fe20008000000 */
[----:B----4-:R-:W-:Y:S01]  /*1840*/  VOTEU.ANY UP1, P1 ;  /* 0x00000000003f7886 */ /* 0x010fe20000820100 */
[----:B------:R-:W-:Y:S01]  /*1850*/  VOTEU.ANY UP3, P1 ;  /* 0x00000000003f7886 */ /* 0x000fe20000860100 */
[----:B-1----:R-:W-:-:S03]  /*1860*/  SHF.L.U32 R2, R7, 0x1f, RZ ;  /* 0x0000001f07027819 */ /* 0x002fc600000006ff */
[----:B------:R-:W-:Y:S02]  /*1870*/  @UP1 UIADD3 UR24, UR8, 0x4000, URZ ;  /* 0x0000400008181890 */ /* 0x000fe4000fffe03f */
[----:B------:R-:W-:Y:S01]  /*1880*/  @UP1 UIADD3 UR25, UR8, 0x8000, URZ ;  /* 0x0000800008191890 */ /* 0x000fe2000fffe03f */
[----:B------:R-:W-:Y:S01]  /*1890*/  @UP1 UMOV UR12, UR18 ;  /* 0x00000012000c1c82 */ /* 0x000fe20008000000 */
[----:B------:R-:W-:Y:S01]  /*18a0*/  @UP1 UMOV UR13, UR19 ;  /* 0x00000013000d1c82 */ /* 0x000fe20008000000 */
[----:B------:R-:W-:Y:S06]  /*18b0*/  BAR.SYNC.DEFER_BLOCKING 0x0 ;  /* 0x0000000000007b1d */ /* 0x000fec0000010000 */
[----:B------:R1:W-:Y:S02]  /*18c0*/  @UP2 UTMALDG.2D [UR20], [UR10] ;  /* 0x000000140a0025b4 */ /* 0x0003e40008008000 */
[----:B------:R-:W-:Y:S06]  /*18d0*/  BAR.SYNC.DEFER_BLOCKING 0x0 ;  /* 0x0000000000007b1d */ /* 0x000fec0000010000 */
[----:B------:R1:W-:Y:S02]  /*18e0*/  @UP3 UTMALDG.2D [UR24], [UR12] ;  /* 0x000000180c0035b4 */ /* 0x0003e40008008000 */
[----:B------:R-:W-:Y:S06]  /*18f0*/  BAR.SYNC.DEFER_BLOCKING 0x0 ;  /* 0x0000000000007b1d */ /* 0x000fec0000010000 */
[----:B------:R-:W4:Y:S02]  /*1900*/  SYNCS.PHASECHK.TRANS64.TRYWAIT P0, [UR8+0x8000], R2 ;  /* 0x00800002ff0075a7 */ /* 0x000f240008000148 */
[----:B-1--4-:R-:W-:Y:S05]  /*1910*/  @!P0 BRA `(.L_x_48) ;  /* 0x0000000400208947 */ /* 0x012fea0003800000 */
.L_x_50:
[----:B------:R-:W-:Y:S02]  /*1920*/  WARPGROUP.DEPBAR.LE gsb0, 0x0 ;  /* 0x00008000000079c5 */ /* 0x000fe40000010000 */
[----:B------:R-:W-:Y:S01]  /*1930*/  WARPGROUP.ARRIVE ;  /* 0x00000000000079c5 */ /* 0x000fe20000000000 */
[----:B------:R-:W-:Y:S01]  /*1940*/  UMOV UR12, UR9 ;  /* 0x00000009000c7c82 */ /* 0x000fe20008000000 */
[----:B------:R-:W-:Y:S01]  /*1950*/  UMOV UR13, 0x40000040 ;  /* 0x40000040000d7882 */ /* 0x000fe20000000000 */
[----:B------:R-:W-:Y:S01]  /*1960*/  UMOV UR15, 0x40000040 ;  /* 0x40000040000f7882 */ /* 0x000fe20000000000 */
[----:B------:R-:W1:Y:S01]  /*1970*/  LDC R2, c[0x0][0x230] ;  /* 0x00008c00ff027b82 */ /* 0x000e620000000800 */
[----:B------:R-:W-:Y:S01]  /*1980*/  UIADD3 UR27, UR27, 0x80, URZ ;  /* 0x000000801b1b7890 */ /* 0x000fe2000fffe03f */
[----:B------:R-:W-:Y:S01]  /*1990*/  HGMMA.64x64x16.F32 R24, gdesc[UR12].tnspB, R24 ;  /* 0x40e000000c1879f0 */ /* 0x000fe20008700818 */
[----:B------:R-:W-:-:S04]  /*19a0*/  LOP3.LUT R7, R7, 0x1, RZ, 0x3c, !PT ;  /* 0x0000000107077812 */ /* 0x000fc800078e3cff */
[----:B-1----:R-:W-:Y:S01]  /*19b0*/  ISETP.LE.AND P0, PT, R2, UR27, PT ;  /* 0x0000001b02007c0c */ /* 0x002fe2000bf03270 */
[----:B------:R-:W-:Y:S04]  /*19c0*/  HGMMA.64x64x16.F32 R24, gdesc[UR4].tnspB, R24 ;  /* 0x40e00000041879f0 */ /* 0x000fe80008700818 */
[----:B------:R-:W-:Y:S04]  /*19d0*/  HGMMA.64x64x16.F32 R24, gdesc[UR28].tnspB, R24 ;  /* 0x40e000001c1879f0 */ /* 0x000fe80008700818 */
[----:B------:R-:W-:Y:S04]  /*19e0*/  HGMMA.64x64x16.F32 R24, gdesc[UR32].tnspB, R24 ;  /* 0x40e00000201879f0 */ /* 0x000fe80008700818 */
[----:B------:R-:W-:Y:S04]  /*19f0*/  HGMMA.64x64x16.F32 R24, gdesc[UR36].tnspB, R24 ;  /* 0x40e00000241879f0 */ /* 0x000fe80008700818 */
[----:B------:R-:W-:Y:S04]  /*1a00*/  HGMMA.64x64x16.F32 R24, gdesc[UR40].tnspB, R24 ;  /* 0x40e00000281879f0 */ /* 0x000fe80008700818 */
[----:B------:R-:W-:Y:S04]  /*1a10*/  HGMMA.64x64x16.F32 R24, gdesc[UR44].tnspB, R24 ;  /* 0x40e000002c1879f0 */ /* 0x000fe80008700818 */
[----:B------:R-:W-:Y:S01]  /*1a20*/  HGMMA.64x64x16.F32 R24, gdesc[UR48].tnspB, R24, gsb0 ;  /* 0x40e00000301879f0 */ /* 0x000fe20008000818 */
[----:B------:R-:W-:Y:S05]  /*1a30*/  @!P0 BRA `(.L_x_49) ;  /* 0xfffffffc003c8947 */ /* 0x000fea000383ffff */
.L_x_47:
[C---:B-1----:R-:W-:Y:S01]  /*1a40*/  IMAD.SHL.U32 R2, R0.reuse, 0x80, RZ ;  /* 0x0000008000027824 */ /* 0x042fe200078e00ff */
[----:B------:R-:W-:Y:S02]  /*1a50*/  WARPGROUP.DEPBAR.LE gsb0, 0x0 ;  /* 0x00008000000079c5 */ /* 0x000fe40000010000 */
[----:B------:R-:W-:Y:S01]  /*1a60*/  IMAD.SHL.U32 R3, R0, 0x40, RZ ;  /* 0x0000004000037824 */ /* 0x000fe200078e00ff */
[----:B------:R-:W-:Y:S01]  /*1a70*/  BAR.SYNC.DEFER_BLOCKING 0x0 ;  /* 0x0000000000007b1d */ /* 0x000fe20000010000 */
[----:B------:R-:W-:Y:S02]  /*1a80*/  LOP3.LUT R2, R2, 0x780, RZ, 0xc0, !PT ;  /* 0x0000078002027812 */ /* 0x000fe400078ec0ff */
[----:B------:R-:W-:Y:S02]  /*1a90*/  ELECT P0, URZ, PT ;  /* 0x00000000003f782f */ /* 0x000fe40003800000 */
[----:B------:R-:W-:Y:S02]  /*1aa0*/  F2FP.F16.F32.PACK_AB R24, R25, R24 ;  /* 0x000000181918723e */ /* 0x000fe400000000ff */
[----:B-----5:R-:W-:Y:S01]  /*1ab0*/  LOP3.LUT R4, R2, 0x1800, R3, 0xf8, !PT ;  /* 0x0000180002047812 */ /* 0x020fe200078ef803 */
[----:B------:R-:W-:Y:S01]  /*1ac0*/  IMAD.SHL.U32 R2, R0, 0x10, RZ ;  /* 0x0000001000027824 */ /* 0x000fe200078e00ff */
[----:B------:R-:W-:Y:S01]  /*1ad0*/  F2FP.F16.F32.PACK_AB R25, R27, R26 ;  /* 0x0000001a1b19723e */ /* 0x000fe200000000ff */
[----:B------:R-:W-:Y:S01]  /*1ae0*/  UMOV UR9, UR26 ;  /* 0x0000001a00097c82 */ /* 0x000fe20008000000 */
[----:B------:R-:W-:Y:S01]  /*1af0*/  F2FP.F16.F32.PACK_AB R32, R33, R32 ;  /* 0x000000202120723e */ /* 0x000fe200000000ff */
[----:B------:R-:W-:Y:S01]  /*1b00*/  UMOV UR10, UR23 ;  /* 0x00000017000a7c82 */ /* 0x000fe20008000000 */
[----:B------:R-:W-:-:S02]  /*1b10*/  LOP3.LUT R3, R2, 0x70, RZ, 0xc0, !PT ;  /* 0x0000007002037812 */ /* 0x000fc400078ec0ff */
[----:B------:R-:W-:Y:S02]  /*1b20*/  F2FP.F16.F32.PACK_AB R26, R29, R28 ;  /* 0x0000001c1d1a723e */ /* 0x000fe400000000ff */
[----:B------:R-:W-:Y:S02]  /*1b30*/  LOP3.LUT R3, R3, 0x10, R0, 0x78, !PT ;  /* 0x0000001003037812 */ /* 0x000fe400078e7800 */
[----:B------:R-:W-:Y:S02]  /*1b40*/  F2FP.F16.F32.PACK_AB R27, R31, R30 ;  /* 0x0000001e1f1b723e */ /* 0x000fe400000000ff */
[----:B------:R-:W-:Y:S02]  /*1b50*/  LOP3.LUT R3, R4, R3, RZ, 0xfc, !PT ;  /* 0x0000000304037212 */ /* 0x000fe400078efcff */
[----:B------:R-:W-:Y:S02]  /*1b60*/  F2FP.F16.F32.PACK_AB R33, R35, R34 ;  /* 0x000000222321723e */ /* 0x000fe400000000ff */
[C---:B------:R-:W-:Y:S01]  /*1b70*/  LOP3.LUT R2, R3.reuse, 0x20, RZ, 0x3c, !PT ;  /* 0x0000002003027812 */ /* 0x040fe200078e3cff */
[C---:B------:R-:W-:Y:S01]  /*1b80*/  VIADD R0, R3.reuse, UR8 ;  /* 0x0000000803007c36 */ /* 0x040fe20008000000 */
[C---:B------:R-:W-:Y:S01]  /*1b90*/  LOP3.LUT R4, R3.reuse, 0x40, RZ, 0x3c, !PT ;  /* 0x0000004003047812 */ /* 0x040fe200078e3cff */
[----:B------:R-:W1:Y:S01]  /*1ba0*/  @!P2 SYNCS.CCTL.IV [UR8+0x8000] ;  /* 0x00800000ff00a9b1 */ /* 0x000e620008000008 */
[----:B------:R-:W-:Y:S01]  /*1bb0*/  LOP3.LUT R3, R3, 0x60, RZ, 0x3c, !PT ;  /* 0x0000006003037812 */ /* 0x000fe200078e3cff */
[----:B------:R-:W-:Y:S01]  /*1bc0*/  VIADD R2, R2, UR8 ;  /* 0x0000000802027c36 */ /* 0x000fe20008000000 */
[----:B------:R-:W-:Y:S01]  /*1bd0*/  F2FP.F16.F32.PACK_AB R40, R41, R40 ;  /* 0x000000282928723e */ /* 0x000fe200000000ff */
[----:B------:R-:W-:Y:S01]  /*1be0*/  VIADD R4, R4, UR8 ;  /* 0x0000000804047c36 */ /* 0x000fe20008000000 */
[----:B------:R-:W-:Y:S01]  /*1bf0*/  F2FP.F16.F32.PACK_AB R34, R37, R36 ;  /* 0x000000242522723e */ /* 0x000fe200000000ff */
[----:B------:R-:W-:Y:S01]  /*1c00*/  VIADD R3, R3, UR8 ;  /* 0x0000000803037c36 */ /* 0x000fe20008000000 */
[----:B------:R-:W-:Y:S01]  /*1c10*/  F2FP.F16.F32.PACK_AB R35, R39, R38 ;  /* 0x000000262723723e */ /* 0x000fe200000000ff */
[----:B-1----:R-:W-:Y:S01]  /*1c20*/  STSM.16.M88.4 [R0], R24 ;  /* 0x0000001800007844 */ /* 0x002fe20000000200 */
[----:B------:R-:W-:-:S02]  /*1c30*/  F2FP.F16.F32.PACK_AB R41, R43, R42 ;  /* 0x0000002a2b29723e */ /* 0x000fc400000000ff */
[----:B------:R-:W-:Y:S01]  /*1c40*/  F2FP.F16.F32.PACK_AB R48, R49, R48 ;  /* 0x000000303130723e */ /* 0x000fe200000000ff */
[----:B------:R-:W-:Y:S01]  /*1c50*/  STSM.16.M88.4 [R2], R32 ;  /* 0x0000002002007844 */ /* 0x000fe20000000200 */
[----:B------:R-:W-:Y:S02]  /*1c60*/  F2FP.F16.F32.PACK_AB R42, R45, R44 ;  /* 0x0000002c2d2a723e */ /* 0x000fe400000000ff */
[----:B------:R-:W-:Y:S02]  /*1c70*/  F2FP.F16.F32.PACK_AB R43, R47, R46 ;  /* 0x0000002e2f2b723e */ /* 0x000fe400000000ff */
[----:B------:R-:W-:Y:S02]  /*1c80*/  F2FP.F16.F32.PACK_AB R49, R51, R50 ;  /* 0x000000323331723e */ /* 0x000fe400000000ff */
[----:B------:R-:W-:Y:S01]  /*1c90*/  F2FP.F16.F32.PACK_AB R50, R53, R52 ;  /* 0x000000343532723e */ /* 0x000fe200000000ff */
[----:B------:R-:W-:Y:S01]  /*1ca0*/  STSM.16.M88.4 [R4], R40 ;  /* 0x0000002804007844 */ /* 0x000fe20000000200 */
[----:B------:R-:W-:-:S02]  /*1cb0*/  F2FP.F16.F32.PACK_AB R51, R55, R54 ;  /* 0x000000363733723e */ /* 0x000fc400000000ff */
[----:B------:R-:W-:-:S03]  /*1cc0*/  ISETP.LT.U32.AND P0, PT, R6, 0x20, P0 ;  /* 0x000000200600780c */ /* 0x000fc60000701070 */
[----:B------:R-:W-:Y:S01]  /*1cd0*/  STSM.16.M88.4 [R3], R48 ;  /* 0x0000003003007844 */ /* 0x000fe20000000200 */
[----:B------:R1:W-:Y:S06]  /*1ce0*/  MEMBAR.ALL.CTA ;  /* 0x0000000000007992 */ /* 0x0003ec0000008000 */
[----:B-1----:R-:W1:Y:S03]  /*1cf0*/  FENCE.VIEW.ASYNC.S ;  /* 0x00000000000073c6 */ /* 0x002e660000000000 */
[----:B-1----:R-:W-:Y:S01]  /*1d00*/  VOTEU.ANY UP0, P0 ;  /* 0x00000000003f7886 */ /* 0x002fe20000000100 */
[----:B------:R-:W-:-:S04]  /*1d10*/  VOTEU.ANY UP1, P0 ;  /* 0x00000000003f7886 */ /* 0x000fc80000020100 */
[----:B----4-:R-:W-:Y:S01]  /*1d20*/  @UP0 UMOV UR4, UR16 ;  /* 0x0000001000040c82 */ /* 0x010fe20008000000 */
[----:B------:R-:W-:Y:S01]  /*1d30*/  @UP0 UMOV UR5, UR17 ;  /* 0x0000001100050c82 */ /* 0x000fe20008000000 */
[----:B------:R-:W-:Y:S06]  /*1d40*/  BAR.SYNC.DEFER_BLOCKING 0x0 ;  /* 0x0000000000007b1d */ /* 0x000fec0000010000 */
[----:B------:R1:W-:Y:S01]  /*1d50*/  @UP1 UTMASTG.2D [UR8], [UR4] ;  /* 0x00000008040013b5 */ /* 0x0003e20008008000 */
[----:B------:R0:W-:Y:S01]  /*1d60*/  UTMACMDFLUSH ;  /* 0x00000000000079b7 */ /* 0x0001e20000000000 */
[----:B------:R-:W-:-:S04]  /*1d70*/  DEPBAR.LE SB0, 0x0 ;  /* 0x000080000000791a */ /* 0x000fc80000000000 */
[----:B------:R-:W-:Y:S06]  /*1d80*/  BAR.SYNC.DEFER_BLOCKING 0x0 ;  /* 0x0000000000007b1d */ /* 0x000fec0000010000 */
[----:B-1----:R-:W-:Y:S05]  /*1d90*/  EXIT ;  /* 0x000000000000794d */ /* 0x002fea0003800000 */
.L_x_48:
[----:B------:R-:W1:Y:S02]  /*1da0*/  SYNCS.PHASECHK.TRANS64.TRYWAIT P0, [UR8+0x8000], R2 ;  /* 0x00800002ff0075a7 */ /* 0x000e640008000148 */
[----:B-1----:R-:W-:Y:S05]  /*1db0*/  @!P0 BRA `(.L_x_48) ;  /* 0xfffffffc00f88947 */ /* 0x002fea000383ffff */
[----:B------:R-:W-:Y:S05]  /*1dc0*/  BRA `(.L_x_50) ;  /* 0xfffffff800d47947 */ /* 0x000fea000383ffff */
.L_x_51:
[----:B------:R-:W-:-:S00]  /*1dd0*/  BRA `(.L_x_51) ;  /* 0xfffffffc00fc7947 */ /* 0x000fc0000383ffff */
[----:B------:R-:W-:-:S00]  /*1de0*/  NOP ;  /* 0x0000000000007918 */ /* 0x000fc00000000000 */
        /* <DEDUP_REMOVED lines=9> */
.L_x_52:


//--------------------- .nv.shared.gluon_wgmma    --------------------------
	.section	.nv.shared.gluon_wgmma,"aw",@nobits
	.sectionflags	@""
	.align	16
	.zero		1024


//--------------------- .nv.shared.reserved.0     --------------------------
	.section	.nv.shared.reserved.0,"aw",@nobits
	.weak		__nv_reservedSMEM_offset_0_alias
	.size		__nv_reservedSMEM_offset_0_alias, 0, 0
	.other		__nv_reservedSMEM_offset_0_alias,@"STO_CUDA_RESERVED_SHARED STV_DEFAULT"
__nv_reservedSMEM_offset_0_alias:
	.zero		0


//--------------------- .nv.constant0.gluon_wgmma --------------------------
	.section	.nv.constant0.gluon_wgmma,"a",@progbits
	.sectionflags	@""
	.align	4
.nv.constant0.gluon_wgmma:
	.zero		608


//--------------------- SYMBOLS --------------------------

	.type		.nv.reservedSmem.offset0,@object
	.size		.nv.reservedSmem.offset0,0x4
